//
// Generated by NVIDIA NVVM Compiler
//
// Compiler Build ID: CL-36424714
// Cuda compilation tools, release 13.0, V13.0.88
// Based on NVVM 20.0.0
//

.version 9.0
.target sm_100
.address_size 64

	// .globl	_Z6monkeyPyyPjS0_jjj
.global .align 1 .b8 _ZN34_INTERNAL_baec4139_4_k_cu_7ea10af94cuda3std3__45__cpo5beginE[1];
.global .align 1 .b8 _ZN34_INTERNAL_baec4139_4_k_cu_7ea10af94cuda3std3__45__cpo3endE[1];
.global .align 1 .b8 _ZN34_INTERNAL_baec4139_4_k_cu_7ea10af94cuda3std3__45__cpo6cbeginE[1];
.global .align 1 .b8 _ZN34_INTERNAL_baec4139_4_k_cu_7ea10af94cuda3std3__45__cpo4cendE[1];
.global .align 1 .b8 _ZN34_INTERNAL_baec4139_4_k_cu_7ea10af94cuda3std3__45__cpo6rbeginE[1];
.global .align 1 .b8 _ZN34_INTERNAL_baec4139_4_k_cu_7ea10af94cuda3std3__45__cpo4rendE[1];
.global .align 1 .b8 _ZN34_INTERNAL_baec4139_4_k_cu_7ea10af94cuda3std3__45__cpo7crbeginE[1];
.global .align 1 .b8 _ZN34_INTERNAL_baec4139_4_k_cu_7ea10af94cuda3std3__45__cpo5crendE[1];
.global .align 1 .b8 _ZN34_INTERNAL_baec4139_4_k_cu_7ea10af94cuda3std3__436_GLOBAL__N__baec4139_4_k_cu_7ea10af96ignoreE[1];
.global .align 1 .b8 _ZN34_INTERNAL_baec4139_4_k_cu_7ea10af94cuda3std3__419piecewise_constructE[1];
.global .align 1 .b8 _ZN34_INTERNAL_baec4139_4_k_cu_7ea10af94cuda3std3__48in_placeE[1];
.global .align 1 .b8 _ZN34_INTERNAL_baec4139_4_k_cu_7ea10af94cuda3std3__420unreachable_sentinelE[1];
.global .align 1 .b8 _ZN34_INTERNAL_baec4139_4_k_cu_7ea10af94cuda3std3__47nulloptE[1];
.global .align 1 .b8 _ZN34_INTERNAL_baec4139_4_k_cu_7ea10af94cuda3std3__48unexpectE[1];
.global .align 1 .b8 _ZN34_INTERNAL_baec4139_4_k_cu_7ea10af94cuda3std6ranges3__45__cpo4swapE[1];
.global .align 1 .b8 _ZN34_INTERNAL_baec4139_4_k_cu_7ea10af94cuda3std6ranges3__45__cpo9iter_moveE[1];
.global .align 1 .b8 _ZN34_INTERNAL_baec4139_4_k_cu_7ea10af94cuda3std6ranges3__45__cpo5beginE[1];
.global .align 1 .b8 _ZN34_INTERNAL_baec4139_4_k_cu_7ea10af94cuda3std6ranges3__45__cpo3endE[1];
.global .align 1 .b8 _ZN34_INTERNAL_baec4139_4_k_cu_7ea10af94cuda3std6ranges3__45__cpo6cbeginE[1];
.global .align 1 .b8 _ZN34_INTERNAL_baec4139_4_k_cu_7ea10af94cuda3std6ranges3__45__cpo4cendE[1];
.global .align 1 .b8 _ZN34_INTERNAL_baec4139_4_k_cu_7ea10af94cuda3std6ranges3__45__cpo7advanceE[1];
.global .align 1 .b8 _ZN34_INTERNAL_baec4139_4_k_cu_7ea10af94cuda3std6ranges3__45__cpo9iter_swapE[1];
.global .align 1 .b8 _ZN34_INTERNAL_baec4139_4_k_cu_7ea10af94cuda3std6ranges3__45__cpo4nextE[1];
.global .align 1 .b8 _ZN34_INTERNAL_baec4139_4_k_cu_7ea10af94cuda3std6ranges3__45__cpo4prevE[1];
.global .align 1 .b8 _ZN34_INTERNAL_baec4139_4_k_cu_7ea10af94cuda3std6ranges3__45__cpo4dataE[1];
.global .align 1 .b8 _ZN34_INTERNAL_baec4139_4_k_cu_7ea10af94cuda3std6ranges3__45__cpo5cdataE[1];
.global .align 1 .b8 _ZN34_INTERNAL_baec4139_4_k_cu_7ea10af94cuda3std6ranges3__45__cpo4sizeE[1];
.global .align 1 .b8 _ZN34_INTERNAL_baec4139_4_k_cu_7ea10af94cuda3std6ranges3__45__cpo5ssizeE[1];
.global .align 1 .b8 _ZN34_INTERNAL_baec4139_4_k_cu_7ea10af94cuda3std6ranges3__45__cpo8distanceE[1];
.global .align 1 .b8 _ZN34_INTERNAL_baec4139_4_k_cu_7ea10af96thrust24THRUST_300001_SM_1000_NS8cuda_cub3parE[1];
.global .align 1 .b8 _ZN34_INTERNAL_baec4139_4_k_cu_7ea10af96thrust24THRUST_300001_SM_1000_NS8cuda_cub10par_nosyncE[1];
.global .align 1 .b8 _ZN34_INTERNAL_baec4139_4_k_cu_7ea10af96thrust24THRUST_300001_SM_1000_NS6system6detail10sequential3seqE[1];
.global .align 1 .b8 _ZN34_INTERNAL_baec4139_4_k_cu_7ea10af96thrust24THRUST_300001_SM_1000_NS6system3cpp3parE[1];
.global .align 1 .b8 _ZN34_INTERNAL_baec4139_4_k_cu_7ea10af96thrust24THRUST_300001_SM_1000_NS12placeholders2_1E[1];
.global .align 1 .b8 _ZN34_INTERNAL_baec4139_4_k_cu_7ea10af96thrust24THRUST_300001_SM_1000_NS12placeholders2_2E[1];
.global .align 1 .b8 _ZN34_INTERNAL_baec4139_4_k_cu_7ea10af96thrust24THRUST_300001_SM_1000_NS12placeholders2_3E[1];
.global .align 1 .b8 _ZN34_INTERNAL_baec4139_4_k_cu_7ea10af96thrust24THRUST_300001_SM_1000_NS12placeholders2_4E[1];
.global .align 1 .b8 _ZN34_INTERNAL_baec4139_4_k_cu_7ea10af96thrust24THRUST_300001_SM_1000_NS12placeholders2_5E[1];
.global .align 1 .b8 _ZN34_INTERNAL_baec4139_4_k_cu_7ea10af96thrust24THRUST_300001_SM_1000_NS12placeholders2_6E[1];
.global .align 1 .b8 _ZN34_INTERNAL_baec4139_4_k_cu_7ea10af96thrust24THRUST_300001_SM_1000_NS12placeholders2_7E[1];
.global .align 1 .b8 _ZN34_INTERNAL_baec4139_4_k_cu_7ea10af96thrust24THRUST_300001_SM_1000_NS12placeholders2_8E[1];
.global .align 1 .b8 _ZN34_INTERNAL_baec4139_4_k_cu_7ea10af96thrust24THRUST_300001_SM_1000_NS12placeholders2_9E[1];
.global .align 1 .b8 _ZN34_INTERNAL_baec4139_4_k_cu_7ea10af96thrust24THRUST_300001_SM_1000_NS12placeholders3_10E[1];
.global .align 1 .b8 _ZN34_INTERNAL_baec4139_4_k_cu_7ea10af96thrust24THRUST_300001_SM_1000_NS3seqE[1];
.global .align 1 .b8 _ZN34_INTERNAL_baec4139_4_k_cu_7ea10af96thrust24THRUST_300001_SM_1000_NS6deviceE[1];

.visible .entry _Z6monkeyPyyPjS0_jjj(
	.param .u64 .ptr .align 1 _Z6monkeyPyyPjS0_jjj_param_0,
	.param .u64 _Z6monkeyPyyPjS0_jjj_param_1,
	.param .u64 .ptr .align 1 _Z6monkeyPyyPjS0_jjj_param_2,
	.param .u64 .ptr .align 1 _Z6monkeyPyyPjS0_jjj_param_3,
	.param .u32 _Z6monkeyPyyPjS0_jjj_param_4,
	.param .u32 _Z6monkeyPyyPjS0_jjj_param_5,
	.param .u32 _Z6monkeyPyyPjS0_jjj_param_6
)
{
	.reg .pred 	%p<14>;
	.reg .b32 	%r<31>;
	.reg .b64 	%rd<42>;

	ld.param.u64 	%rd24, [_Z6monkeyPyyPjS0_jjj_param_0];
	ld.param.u64 	%rd22, [_Z6monkeyPyyPjS0_jjj_param_1];
	ld.param.u64 	%rd23, [_Z6monkeyPyyPjS0_jjj_param_2];
	ld.param.u64 	%rd25, [_Z6monkeyPyyPjS0_jjj_param_3];
	ld.param.u32 	%r10, [_Z6monkeyPyyPjS0_jjj_param_4];
	ld.param.u32 	%r11, [_Z6monkeyPyyPjS0_jjj_param_5];
	ld.param.u32 	%r12, [_Z6monkeyPyyPjS0_jjj_param_6];
	cvta.to.global.u64 	%rd1, %rd24;
	cvta.to.global.u64 	%rd2, %rd25;
	ld.global.u32 	%r13, [%rd2];
	setp.ne.s32 	%p1, %r13, 0;
	@%p1 bra 	$L__BB0_19;
	mov.u32 	%r14, %ctaid.x;
	mov.u32 	%r1, %ntid.x;
	mov.u32 	%r15, %tid.x;
	mad.lo.s32 	%r28, %r14, %r1, %r15;
	setp.ge.u32 	%p2, %r28, %r12;
	@%p2 bra 	$L__BB0_19;
	setp.eq.s32 	%p3, %r10, 0;
	cvt.u64.u32 	%rd3, %r10;
	mov.u32 	%r16, %nctaid.x;
	mul.lo.s32 	%r3, %r1, %r16;
	@%p3 bra 	$L__BB0_20;
	cvta.to.global.u64 	%rd4, %rd23;
	cvt.u64.u32 	%rd5, %r11;
$L__BB0_4:
	cvt.u64.u32 	%rd6, %r28;
	add.s64 	%rd40, %rd22, %rd6;
	mul.wide.u32 	%rd26, %r28, 8;
	add.s64 	%rd8, %rd1, %rd26;
	st.global.u64 	[%rd8], %rd40;
	and.b64  	%rd27, %rd40, 1;
	setp.eq.b64 	%p4, %rd27, 1;
	not.pred 	%p5, %p4;
	mov.b32 	%r30, 0;
	@%p5 bra 	$L__BB0_18;
$L__BB0_5:
	sub.s64 	%rd40, %rd40, %rd5;
	and.b64  	%rd28, %rd40, -4294967296;
	setp.ne.s64 	%p6, %rd28, 0;
	@%p6 bra 	$L__BB0_7;
	cvt.u32.u64 	%r18, %rd3;
	cvt.u32.u64 	%r19, %rd40;
	rem.u32 	%r20, %r19, %r18;
	cvt.u64.u32 	%rd38, %r20;
	bra.uni 	$L__BB0_8;
$L__BB0_7:
	rem.u64 	%rd38, %rd40, %rd3;
$L__BB0_8:
	setp.ne.s64 	%p7, %rd38, 0;
	@%p7 bra 	$L__BB0_13;
	setp.ne.s64 	%p8, %rd28, 0;
	@%p8 bra 	$L__BB0_11;
	cvt.u32.u64 	%r21, %rd3;
	cvt.u32.u64 	%r22, %rd40;
	div.u32 	%r23, %r22, %r21;
	cvt.u64.u32 	%rd39, %r23;
	bra.uni 	$L__BB0_12;
$L__BB0_11:
	div.u64 	%rd39, %rd40, %rd3;
$L__BB0_12:
	sub.s64 	%rd40, %rd40, %rd39;
	add.s32 	%r30, %r30, 1;
	setp.ne.s32 	%p9, %r30, %r10;
	@%p9 bra 	$L__BB0_5;
$L__BB0_13:
	st.global.u64 	[%rd8], %rd40;
	and.b64  	%rd30, %rd40, -4294967296;
	setp.ne.s64 	%p10, %rd30, 0;
	@%p10 bra 	$L__BB0_15;
	cvt.u32.u64 	%r24, %rd3;
	cvt.u32.u64 	%r25, %rd40;
	rem.u32 	%r26, %r25, %r24;
	cvt.u64.u32 	%rd41, %r26;
	bra.uni 	$L__BB0_16;
$L__BB0_15:
	rem.u64 	%rd41, %rd40, %rd3;
$L__BB0_16:
	setp.ne.s64 	%p11, %rd41, 0;
	@%p11 bra 	$L__BB0_18;
	mov.b32 	%r27, 1;
	st.global.u32 	[%rd2], %r27;
	shl.b64 	%rd31, %rd6, 2;
	add.s64 	%rd32, %rd4, %rd31;
	st.global.u32 	[%rd32], %r28;
$L__BB0_18:
	add.s32 	%r28, %r28, %r3;
	setp.lt.u32 	%p12, %r28, %r12;
	@%p12 bra 	$L__BB0_4;
$L__BB0_19:
	ret;
$L__BB0_20:
	cvt.u64.u32 	%rd33, %r28;
	add.s64 	%rd34, %rd22, %rd33;
	mul.wide.u32 	%rd35, %r28, 8;
	add.s64 	%rd36, %rd1, %rd35;
	st.global.u64 	[%rd36], %rd34;
	add.s32 	%r28, %r28, %r3;
	setp.lt.u32 	%p13, %r28, %r12;
	@%p13 bra 	$L__BB0_20;
	bra.uni 	$L__BB0_19;

}
	// .globl	_ZN3cub18CUB_300001_SM_10006detail11EmptyKernelIvEEvv
.visible .entry _ZN3cub18CUB_300001_SM_10006detail11EmptyKernelIvEEvv()
{


	ret;

}


// ===== COMPILED SASS (sm_100) =====

	.target	sm_100

	.elftype	@"ET_EXEC"


//--------------------- .note.nv.tkinfo           --------------------------
	.section	.note.nv.tkinfo,"",@"SHT_NOTE"
	.sectionflags	@"SHF_NOTE_NV_TKINFO"
	.tkinfo
        /*0018*/ 	.word	0x00000002
        /*0030*/ 	.string	""
        /*0030*/ 	.string	"ptxas"
        /*0030*/ 	.string	"Cuda compilation tools, release 13.0, V13.0.88"
        /*0030*/ 	.string	"Build cuda_13.0.r13.0/compiler.36424714_0"
        /*0030*/ 	.string	"-arch sm_100 -m 64 "



//--------------------- .note.nv.cuinfo           --------------------------
	.section	.note.nv.cuinfo,"",@"SHT_NOTE"
	.sectionflags	@"SHF_NOTE_NV_CUINFO"
        /*0018*/ 	.short	0x0002
        /*001a*/ 	.short	0x0064
        /*001c*/ 	.short	0x0082
	.zero		2


//--------------------- .nv.info                  --------------------------
	.section	.nv.info,"",@"SHT_CUDA_INFO"
	.align	4


	//----- nvinfo : EIATTR_REGCOUNT
	.align		4
        /*0000*/ 	.byte	0x04, 0x2f
        /*0002*/ 	.short	(.L_46 - .L_45)
	.align		4
.L_45:
        /*0004*/ 	.word	index@(_Z6monkeyPyyPjS0_jjj)
        /*0008*/ 	.word	0x0000001a


	//----- nvinfo : EIATTR_FRAME_SIZE
	.align		4
.L_46:
        /*000c*/ 	.byte	0x04, 0x11
        /*000e*/ 	.short	(.L_48 - .L_47)
	.align		4
.L_47:
        /*0010*/ 	.word	index@($__internal_1_$__cuda_sm20_rem_u64)
        /*0014*/ 	.word	0x00000000


	//----- nvinfo : EIATTR_FRAME_SIZE
	.align		4
.L_48:
        /*0018*/ 	.byte	0x04, 0x11
        /*001a*/ 	.short	(.L_50 - .L_49)
	.align		4
.L_49:
        /*001c*/ 	.word	index@($__internal_0_$__cuda_sm20_div_u64)
        /*0020*/ 	.word	0x00000000


	//----- nvinfo : EIATTR_FRAME_SIZE
	.align		4
.L_50:
        /*0024*/ 	.byte	0x04, 0x11
        /*0026*/ 	.short	(.L_52 - .L_51)
	.align		4
.L_51:
        /*0028*/ 	.word	index@(_Z6monkeyPyyPjS0_jjj)
        /*002c*/ 	.word	0x00000000


	//----- nvinfo : EIATTR_REGCOUNT
	.align		4
.L_52:
        /*0030*/ 	.byte	0x04, 0x2f
        /*0032*/ 	.short	(.L_54 - .L_53)
	.align		4
.L_53:
        /*0034*/ 	.word	index@(_ZN3cub18CUB_300001_SM_10006detail11EmptyKernelIvEEvv)
        /*0038*/ 	.word	0x00000004


	//----- nvinfo : EIATTR_FRAME_SIZE
	.align		4
.L_54:
        /*003c*/ 	.byte	0x04, 0x11
        /*003e*/ 	.short	(.L_56 - .L_55)
	.align		4
.L_55:
        /*0040*/ 	.word	index@(_ZN3cub18CUB_300001_SM_10006detail11EmptyKernelIvEEvv)
        /*0044*/ 	.word	0x00000000


	//----- nvinfo : EIATTR_MIN_STACK_SIZE
	.align		4
.L_56:
        /*0048*/ 	.byte	0x04, 0x12
        /*004a*/ 	.short	(.L_58 - .L_57)
	.align		4
.L_57:
        /*004c*/ 	.word	index@(_ZN3cub18CUB_300001_SM_10006detail11EmptyKernelIvEEvv)
        /*0050*/ 	.word	0x00000000


	//----- nvinfo : EIATTR_MIN_STACK_SIZE
	.align		4
.L_58:
        /*0054*/ 	.byte	0x04, 0x12
        /*0056*/ 	.short	(.L_60 - .L_59)
	.align		4
.L_59:
        /*0058*/ 	.word	index@(_Z6monkeyPyyPjS0_jjj)
        /*005c*/ 	.word	0x00000000
.L_60:


//--------------------- .nv.compat                --------------------------
	.section	.nv.compat,"",@"SHT_CUDA_COMPAT_INFO"
	.align	4
        /*0000*/ 	.byte	0x02, 0x09, 0x00, 0x00, 0x02, 0x02, 0x01, 0x00, 0x02, 0x05, 0x05, 0x00, 0x03, 0x07, 0x01, 0x01
        /*0010*/ 	.byte	0x02, 0x03, 0x00, 0x00, 0x02, 0x06, 0x01, 0x00, 0x04, 0x0b, 0x08, 0x00, 0x09, 0x00, 0x00, 0x00
        /*0020*/ 	.byte	0x00, 0x00, 0x00, 0x00


//--------------------- .nv.info._ZN3cub18CUB_300001_SM_10006detail11EmptyKernelIvEEvv --------------------------
	.section	.nv.info._ZN3cub18CUB_300001_SM_10006detail11EmptyKernelIvEEvv,"",@"SHT_CUDA_INFO"
	.sectionflags	@""
	.align	4


	//----- nvinfo : EIATTR_CUDA_API_VERSION
	.align		4
        /*0000*/ 	.byte	0x04, 0x37
        /*0002*/ 	.short	(.L_62 - .L_61)
.L_61:
        /*0004*/ 	.word	0x00000082


	//----- nvinfo : EIATTR_SPARSE_MMA_MASK
	.align		4
.L_62:
        /*0008*/ 	.byte	0x03, 0x50
        /*000a*/ 	.short	0x0000


	//----- nvinfo : EIATTR_MAXREG_COUNT
	.align		4
        /*000c*/ 	.byte	0x03, 0x1b
        /*000e*/ 	.short	0x00ff


	//----- nvinfo : EIATTR_MERCURY_ISA_VERSION
	.align		4
        /*0010*/ 	.byte	0x03, 0x5f
        /*0012*/ 	.short	0x0101


	//----- nvinfo : EIATTR_VRC_CTA_INIT_COUNT
	.align		4
        /*0014*/ 	.byte	0x02, 0x4a
	.zero		1
	.zero		1


	//----- nvinfo : EIATTR_EXIT_INSTR_OFFSETS
	.align		4
        /*0018*/ 	.byte	0x04, 0x1c
        /*001a*/ 	.short	(.L_64 - .L_63)


	//   ....[0]....
.L_63:
        /*001c*/ 	.word	0x00000010


	//----- nvinfo : EIATTR_SW_WAR
	.align		4
.L_64:
        /*0020*/ 	.byte	0x04, 0x36
        /*0022*/ 	.short	(.L_66 - .L_65)
.L_65:
        /*0024*/ 	.word	0x00000008
.L_66:


//--------------------- .nv.info._Z6monkeyPyyPjS0_jjj --------------------------
	.section	.nv.info._Z6monkeyPyyPjS0_jjj,"",@"SHT_CUDA_INFO"
	.sectionflags	@""
	.align	4


	//----- nvinfo : EIATTR_CUDA_API_VERSION
	.align		4
        /*0000*/ 	.byte	0x04, 0x37
        /*0002*/ 	.short	(.L_68 - .L_67)
.L_67:
        /*0004*/ 	.word	0x00000082


	//----- nvinfo : EIATTR_KPARAM_INFO
	.align		4
.L_68:
        /*0008*/ 	.byte	0x04, 0x17
        /*000a*/ 	.short	(.L_70 - .L_69)
.L_69:
        /*000c*/ 	.word	0x00000000
        /*0010*/ 	.short	0x0006
        /*0012*/ 	.short	0x0028
        /*0014*/ 	.byte	0x00, 0xf0, 0x11, 0x00


	//----- nvinfo : EIATTR_KPARAM_INFO
	.align		4
.L_70:
        /*0018*/ 	.byte	0x04, 0x17
        /*001a*/ 	.short	(.L_72 - .L_71)
.L_71:
        /*001c*/ 	.word	0x00000000
        /*0020*/ 	.short	0x0005
        /*0022*/ 	.short	0x0024
        /*0024*/ 	.byte	0x00, 0xf0, 0x11, 0x00


	//----- nvinfo : EIATTR_KPARAM_INFO
	.align		4
.L_72:
        /*0028*/ 	.byte	0x04, 0x17
        /*002a*/ 	.short	(.L_74 - .L_73)
.L_73:
        /*002c*/ 	.word	0x00000000
        /*0030*/ 	.short	0x0004
        /*0032*/ 	.short	0x0020
        /*0034*/ 	.byte	0x00, 0xf0, 0x11, 0x00


	//----- nvinfo : EIATTR_KPARAM_INFO
	.align		4
.L_74:
        /*0038*/ 	.byte	0x04, 0x17
        /*003a*/ 	.short	(.L_76 - .L_75)
.L_75:
        /*003c*/ 	.word	0x00000000
        /*0040*/ 	.short	0x0003
        /*0042*/ 	.short	0x0018
        /*0044*/ 	.byte	0x00, 0xf5, 0x21, 0x00


	//----- nvinfo : EIATTR_KPARAM_INFO
	.align		4
.L_76:
        /*0048*/ 	.byte	0x04, 0x17
        /*004a*/ 	.short	(.L_78 - .L_77)
.L_77:
        /*004c*/ 	.word	0x00000000
        /*0050*/ 	.short	0x0002
        /*0052*/ 	.short	0x0010
        /*0054*/ 	.byte	0x00, 0xf5, 0x21, 0x00


	//----- nvinfo : EIATTR_KPARAM_INFO
	.align		4
.L_78:
        /*0058*/ 	.byte	0x04, 0x17
        /*005a*/ 	.short	(.L_80 - .L_79)
.L_79:
        /*005c*/ 	.word	0x00000000
        /*0060*/ 	.short	0x0001
        /*0062*/ 	.short	0x0008
        /*0064*/ 	.byte	0x00, 0xf0, 0x21, 0x00


	//----- nvinfo : EIATTR_KPARAM_INFO
	.align		4
.L_80:
        /*0068*/ 	.byte	0x04, 0x17
        /*006a*/ 	.short	(.L_82 - .L_81)
.L_81:
        /*006c*/ 	.word	0x00000000
        /*0070*/ 	.short	0x0000
        /*0072*/ 	.short	0x0000
        /*0074*/ 	.byte	0x00, 0xf5, 0x21, 0x00


	//----- nvinfo : EIATTR_SPARSE_MMA_MASK
	.align		4
.L_82:
        /*0078*/ 	.byte	0x03, 0x50
        /*007a*/ 	.short	0x0000


	//----- nvinfo : EIATTR_MAXREG_COUNT
	.align		4
        /*007c*/ 	.byte	0x03, 0x1b
        /*007e*/ 	.short	0x00ff


	//----- nvinfo : EIATTR_MERCURY_ISA_VERSION
	.align		4
        /*0080*/ 	.byte	0x03, 0x5f
        /*0082*/ 	.short	0x0101


	//----- nvinfo : EIATTR_VRC_CTA_INIT_COUNT
	.align		4
        /*0084*/ 	.byte	0x02, 0x4a
	.zero		1
	.zero		1


	//----- nvinfo : EIATTR_EXIT_INSTR_OFFSETS
	.align		4
        /*0088*/ 	.byte	0x04, 0x1c
        /*008a*/ 	.short	(.L_84 - .L_83)


	//   ....[0]....
.L_83:
        /*008c*/ 	.word	0x00000050


	//   ....[1]....
        /*0090*/ 	.word	0x000000c0


	//   ....[2]....
        /*0094*/ 	.word	0x00000940


	//   ....[3]....
        /*0098*/ 	.word	0x000009e0


	//----- nvinfo : EIATTR_CRS_STACK_SIZE
	.align		4
.L_84:
        /*009c*/ 	.byte	0x04, 0x1e
        /*009e*/ 	.short	(.L_86 - .L_85)
.L_85:
        /*00a0*/ 	.word	0x00000000


	//----- nvinfo : EIATTR_CBANK_PARAM_SIZE
	.align		4
.L_86:
        /*00a4*/ 	.byte	0x03, 0x19
        /*00a6*/ 	.short	0x002c


	//----- nvinfo : EIATTR_PARAM_CBANK
	.align		4
        /*00a8*/ 	.byte	0x04, 0x0a
        /*00aa*/ 	.short	(.L_88 - .L_87)
	.align		4
.L_87:
        /*00ac*/ 	.word	index@(.nv.constant0._Z6monkeyPyyPjS0_jjj)
        /*00b0*/ 	.short	0x0380
        /*00b2*/ 	.short	0x002c


	//----- nvinfo : EIATTR_SW_WAR
	.align		4
.L_88:
        /*00b4*/ 	.byte	0x04, 0x36
        /*00b6*/ 	.short	(.L_90 - .L_89)
.L_89:
        /*00b8*/ 	.word	0x00000008
.L_90:


//--------------------- .nv.callgraph             --------------------------
	.section	.nv.callgraph,"",@"SHT_CUDA_CALLGRAPH"
	.align	4
	.sectionentsize	8
	.align		4
        /*0000*/ 	.word	0x00000000
	.align		4
        /*0004*/ 	.word	0xffffffff
	.align		4
        /*0008*/ 	.word	0x00000000
	.align		4
        /*000c*/ 	.word	0xfffffffe
	.align		4
        /*0010*/ 	.word	0x00000000
	.align		4
        /*0014*/ 	.word	0xfffffffd
	.align		4
        /*0018*/ 	.word	0x00000000
	.align		4
        /*001c*/ 	.word	0xfffffffc


//--------------------- .nv.constant4             --------------------------
	.section	.nv.constant4,"a",@progbits
	.align	8
	.align		8
.nv.constant4:
        /*0000*/ 	.dword	_ZN34_INTERNAL_baec4139_4_k_cu_7ea10af94cuda3std3__45__cpo5beginE
	.align		8
        /*0008*/ 	.dword	_ZN34_INTERNAL_baec4139_4_k_cu_7ea10af94cuda3std3__45__cpo3endE
	.align		8
        /*0010*/ 	.dword	_ZN34_INTERNAL_baec4139_4_k_cu_7ea10af94cuda3std3__45__cpo6cbeginE
	.align		8
        /*0018*/ 	.dword	_ZN34_INTERNAL_baec4139_4_k_cu_7ea10af94cuda3std3__45__cpo4cendE
	.align		8
        /*0020*/ 	.dword	_ZN34_INTERNAL_baec4139_4_k_cu_7ea10af94cuda3std3__45__cpo6rbeginE
	.align		8
        /*0028*/ 	.dword	_ZN34_INTERNAL_baec4139_4_k_cu_7ea10af94cuda3std3__45__cpo4rendE
	.align		8
        /*0030*/ 	.dword	_ZN34_INTERNAL_baec4139_4_k_cu_7ea10af94cuda3std3__45__cpo7crbeginE
	.align		8
        /*0038*/ 	.dword	_ZN34_INTERNAL_baec4139_4_k_cu_7ea10af94cuda3std3__45__cpo5crendE
	.align		8
        /*0040*/ 	.dword	_ZN34_INTERNAL_baec4139_4_k_cu_7ea10af94cuda3std3__436_GLOBAL__N__baec4139_4_k_cu_7ea10af96ignoreE
	.align		8
        /*0048*/ 	.dword	_ZN34_INTERNAL_baec4139_4_k_cu_7ea10af94cuda3std3__419piecewise_constructE
	.align		8
        /*0050*/ 	.dword	_ZN34_INTERNAL_baec4139_4_k_cu_7ea10af94cuda3std3__48in_placeE
	.align		8
        /*0058*/ 	.dword	_ZN34_INTERNAL_baec4139_4_k_cu_7ea10af94cuda3std3__420unreachable_sentinelE
	.align		8
        /*0060*/ 	.dword	_ZN34_INTERNAL_baec4139_4_k_cu_7ea10af94cuda3std3__47nulloptE
	.align		8
        /*0068*/ 	.dword	_ZN34_INTERNAL_baec4139_4_k_cu_7ea10af94cuda3std3__48unexpectE
	.align		8
        /*0070*/ 	.dword	_ZN34_INTERNAL_baec4139_4_k_cu_7ea10af94cuda3std6ranges3__45__cpo4swapE
	.align		8
        /*0078*/ 	.dword	_ZN34_INTERNAL_baec4139_4_k_cu_7ea10af94cuda3std6ranges3__45__cpo9iter_moveE
	.align		8
        /*0080*/ 	.dword	_ZN34_INTERNAL_baec4139_4_k_cu_7ea10af94cuda3std6ranges3__45__cpo5beginE
	.align		8
        /*0088*/ 	.dword	_ZN34_INTERNAL_baec4139_4_k_cu_7ea10af94cuda3std6ranges3__45__cpo3endE
	.align		8
        /*0090*/ 	.dword	_ZN34_INTERNAL_baec4139_4_k_cu_7ea10af94cuda3std6ranges3__45__cpo6cbeginE
	.align		8
        /*0098*/ 	.dword	_ZN34_INTERNAL_baec4139_4_k_cu_7ea10af94cuda3std6ranges3__45__cpo4cendE
	.align		8
        /*00a0*/ 	.dword	_ZN34_INTERNAL_baec4139_4_k_cu_7ea10af94cuda3std6ranges3__45__cpo7advanceE
	.align		8
        /*00a8*/ 	.dword	_ZN34_INTERNAL_baec4139_4_k_cu_7ea10af94cuda3std6ranges3__45__cpo9iter_swapE
	.align		8
        /*00b0*/ 	.dword	_ZN34_INTERNAL_baec4139_4_k_cu_7ea10af94cuda3std6ranges3__45__cpo4nextE
	.align		8
        /*00b8*/ 	.dword	_ZN34_INTERNAL_baec4139_4_k_cu_7ea10af94cuda3std6ranges3__45__cpo4prevE
	.align		8
        /*00c0*/ 	.dword	_ZN34_INTERNAL_baec4139_4_k_cu_7ea10af94cuda3std6ranges3__45__cpo4dataE
	.align		8
        /*00c8*/ 	.dword	_ZN34_INTERNAL_baec4139_4_k_cu_7ea10af94cuda3std6ranges3__45__cpo5cdataE
	.align		8
        /*00d0*/ 	.dword	_ZN34_INTERNAL_baec4139_4_k_cu_7ea10af94cuda3std6ranges3__45__cpo4sizeE
	.align		8
        /*00d8*/ 	.dword	_ZN34_INTERNAL_baec4139_4_k_cu_7ea10af94cuda3std6ranges3__45__cpo5ssizeE
	.align		8
        /*00e0*/ 	.dword	_ZN34_INTERNAL_baec4139_4_k_cu_7ea10af94cuda3std6ranges3__45__cpo8distanceE
	.align		8
        /*00e8*/ 	.dword	_ZN34_INTERNAL_baec4139_4_k_cu_7ea10af96thrust24THRUST_300001_SM_1000_NS8cuda_cub3parE
	.align		8
        /*00f0*/ 	.dword	_ZN34_INTERNAL_baec4139_4_k_cu_7ea10af96thrust24THRUST_300001_SM_1000_NS8cuda_cub10par_nosyncE
	.align		8
        /*00f8*/ 	.dword	_ZN34_INTERNAL_baec4139_4_k_cu_7ea10af96thrust24THRUST_300001_SM_1000_NS6system6detail10sequential3seqE
	.align		8
        /*0100*/ 	.dword	_ZN34_INTERNAL_baec4139_4_k_cu_7ea10af96thrust24THRUST_300001_SM_1000_NS6system3cpp3parE
	.align		8
        /*0108*/ 	.dword	_ZN34_INTERNAL_baec4139_4_k_cu_7ea10af96thrust24THRUST_300001_SM_1000_NS12placeholders2_1E
	.align		8
        /*0110*/ 	.dword	_ZN34_INTERNAL_baec4139_4_k_cu_7ea10af96thrust24THRUST_300001_SM_1000_NS12placeholders2_2E
	.align		8
        /*0118*/ 	.dword	_ZN34_INTERNAL_baec4139_4_k_cu_7ea10af96thrust24THRUST_300001_SM_1000_NS12placeholders2_3E
	.align		8
        /*0120*/ 	.dword	_ZN34_INTERNAL_baec4139_4_k_cu_7ea10af96thrust24THRUST_300001_SM_1000_NS12placeholders2_4E
	.align		8
        /*0128*/ 	.dword	_ZN34_INTERNAL_baec4139_4_k_cu_7ea10af96thrust24THRUST_300001_SM_1000_NS12placeholders2_5E
	.align		8
        /*0130*/ 	.dword	_ZN34_INTERNAL_baec4139_4_k_cu_7ea10af96thrust24THRUST_300001_SM_1000_NS12placeholders2_6E
	.align		8
        /*0138*/ 	.dword	_ZN34_INTERNAL_baec4139_4_k_cu_7ea10af96thrust24THRUST_300001_SM_1000_NS12placeholders2_7E
	.align		8
        /*0140*/ 	.dword	_ZN34_INTERNAL_baec4139_4_k_cu_7ea10af96thrust24THRUST_300001_SM_1000_NS12placeholders2_8E
	.align		8
        /*0148*/ 	.dword	_ZN34_INTERNAL_baec4139_4_k_cu_7ea10af96thrust24THRUST_300001_SM_1000_NS12placeholders2_9E
	.align		8
        /*0150*/ 	.dword	_ZN34_INTERNAL_baec4139_4_k_cu_7ea10af96thrust24THRUST_300001_SM_1000_NS12placeholders3_10E
	.align		8
        /*0158*/ 	.dword	_ZN34_INTERNAL_baec4139_4_k_cu_7ea10af96thrust24THRUST_300001_SM_1000_NS3seqE
	.align		8
        /*0160*/ 	.dword	_ZN34_INTERNAL_baec4139_4_k_cu_7ea10af96thrust24THRUST_300001_SM_1000_NS6deviceE


//--------------------- .text._ZN3cub18CUB_300001_SM_10006detail11EmptyKernelIvEEvv --------------------------
	.section	.text._ZN3cub18CUB_300001_SM_10006detail11EmptyKernelIvEEvv,"ax",@progbits
	.align	128
        .global         _ZN3cub18CUB_300001_SM_10006detail11EmptyKernelIvEEvv
        .type           _ZN3cub18CUB_300001_SM_10006detail11EmptyKernelIvEEvv,@function
        .size           _ZN3cub18CUB_300001_SM_10006detail11EmptyKernelIvEEvv,(.L_x_21 - _ZN3cub18CUB_300001_SM_10006detail11EmptyKernelIvEEvv)
        .other          _ZN3cub18CUB_300001_SM_10006detail11EmptyKernelIvEEvv,@"STO_CUDA_ENTRY STV_DEFAULT"
_ZN3cub18CUB_300001_SM_10006detail11EmptyKernelIvEEvv:
.text._ZN3cub18CUB_300001_SM_10006detail11EmptyKernelIvEEvv:
[----:B------:R-:W-:Y:S01]  /*0000*/  LDC R1, c[0x0][0x37c] ;  /* 0x0000df00ff017b82 */ /* 0x000fe20000000800 */
[----:B------:R-:W-:Y:S05]  /*0010*/  EXIT ;  /* 0x000000000000794d */ /* 0x000fea0003800000 */
.L_x_0:
[----:B------:R-:W-:-:S00]  /*0020*/  BRA `(.L_x_0) ;  /* 0xfffffffc00fc7947 */ /* 0x000fc0000383ffff */
[----:B------:R-:W-:-:S00]  /*0030*/  NOP ;  /* 0x0000000000007918 */ /* 0x000fc00000000000 */
        /* <DEDUP_REMOVED lines=12> */
.L_x_21:


//--------------------- .text._Z6monkeyPyyPjS0_jjj --------------------------
	.section	.text._Z6monkeyPyyPjS0_jjj,"ax",@progbits
	.align	128
        .global         _Z6monkeyPyyPjS0_jjj
        .type           _Z6monkeyPyyPjS0_jjj,@function
        .size           _Z6monkeyPyyPjS0_jjj,(.L_x_20 - _Z6monkeyPyyPjS0_jjj)
        .other          _Z6monkeyPyyPjS0_jjj,@"STO_CUDA_ENTRY STV_DEFAULT"
_Z6monkeyPyyPjS0_jjj:
.text._Z6monkeyPyyPjS0_jjj:
[----:B------:R-:W-:Y:S08]  /*0000*/  LDC R1, c[0x0][0x37c] ;  /* 0x0000df00ff017b82 */ /* 0x000ff00000000800 */
[----:B------:R-:W0:Y:S01]  /*0010*/  LDC.64 R2, c[0x0][0x398] ;  /* 0x0000e600ff027b82 */ /* 0x000e220000000a00 */
[----:B------:R-:W0:Y:S02]  /*0020*/  LDCU.64 UR6, c[0x0][0x358] ;  /* 0x00006b00ff0677ac */ /* 0x000e240008000a00 */
[----:B0-----:R-:W2:Y:S02]  /*0030*/  LDG.E R2, desc[UR6][R2.64] ;  /* 0x0000000602027981 */ /* 0x001ea4000c1e1900 */
[----:B--2---:R-:W-:-:S13]  /*0040*/  ISETP.NE.AND P0, PT, R2, RZ, PT ;  /* 0x000000ff0200720c */ /* 0x004fda0003f05270 */
[----:B------:R-:W-:Y:S05]  /*0050*/  @P0 EXIT ;  /* 0x000000000000094d */ /* 0x000fea0003800000 */
[----:B------:R-:W0:Y:S01]  /*0060*/  S2R R0, SR_TID.X ;  /* 0x0000000000007919 */ /* 0x000e220000002100 */
[----:B------:R-:W0:Y:S01]  /*0070*/  S2UR UR4, SR_CTAID.X ;  /* 0x00000000000479c3 */ /* 0x000e220000002500 */
[----:B------:R-:W1:Y:S07]  /*0080*/  LDCU UR8, c[0x0][0x3a8] ;  /* 0x00007500ff0877ac */ /* 0x000e6e0008000800 */
[----:B------:R-:W0:Y:S02]  /*0090*/  LDC R9, c[0x0][0x360] ;  /* 0x0000d800ff097b82 */ /* 0x000e240000000800 */
[----:B0-----:R-:W-:-:S05]  /*00a0*/  IMAD R0, R9, UR4, R0 ;  /* 0x0000000409007c24 */ /* 0x001fca000f8e0200 */
[----:B-1----:R-:W-:-:S13]  /*00b0*/  ISETP.GE.U32.AND P0, PT, R0, UR8, PT ;  /* 0x0000000800007c0c */ /* 0x002fda000bf06070 */
[----:B------:R-:W-:Y:S05]  /*00c0*/  @P0 EXIT ;  /* 0x000000000000094d */ /* 0x000fea0003800000 */
[----:B------:R-:W0:Y:S01]  /*00d0*/  LDCU UR5, c[0x0][0x3a0] ;  /* 0x00007400ff0577ac */ /* 0x000e220008000800 */
[----:B------:R-:W1:Y:S01]  /*00e0*/  LDCU UR4, c[0x0][0x370] ;  /* 0x00006e00ff0477ac */ /* 0x000e620008000800 */
[----:B------:R-:W2:Y:S01]  /*00f0*/  LDCU UR10, c[0x0][0x3a0] ;  /* 0x00007400ff0a77ac */ /* 0x000ea20008000800 */
[----:B------:R-:W3:Y:S01]  /*0100*/  LDCU UR9, c[0x0][0x3a4] ;  /* 0x00007480ff0977ac */ /* 0x000ee20008000800 */
[----:B0-----:R-:W-:Y:S01]  /*0110*/  UISETP.NE.AND UP0, UPT, UR5, URZ, UPT ;  /* 0x000000ff0500728c */ /* 0x001fe2000bf05270 */
[----:B-1----:R-:W-:-:S08]  /*0120*/  IMAD R9, R9, UR4, RZ ;  /* 0x0000000409097c24 */ /* 0x002fd0000f8e02ff */
[----:B--23--:R-:W-:Y:S05]  /*0130*/  BRA.U !UP0, `(.L_x_1) ;  /* 0x0000000908047547 */ /* 0x00cfea000b800000 */
.L_x_16:
[----:B0-----:R-:W0:Y:S01]  /*0140*/  LDC.64 R2, c[0x0][0x380] ;  /* 0x0000e000ff027b82 */ /* 0x001e220000000a00 */
[----:B------:R-:W1:Y:S01]  /*0150*/  LDCU.64 UR4, c[0x0][0x388] ;  /* 0x00007100ff0477ac */ /* 0x000e620008000a00 */
[----:B------:R-:W-:Y:S01]  /*0160*/  BSSY.RECONVERGENT B0, `(.L_x_2) ;  /* 0x0000079000007945 */ /* 0x000fe20003800200 */
[----:B-1----:R-:W-:-:S04]  /*0170*/  IADD3 R14, P0, PT, R0, UR4, RZ ;  /* 0x00000004000e7c10 */ /* 0x002fc8000ff1e0ff */
[----:B------:R-:W-:Y:S01]  /*0180*/  LOP3.LUT R4, R14, 0x1, RZ, 0xc0, !PT ;  /* 0x000000010e047812 */ /* 0x000fe200078ec0ff */
[----:B------:R-:W-:Y:S02]  /*0190*/  IMAD.X R15, RZ, RZ, UR5, P0 ;  /* 0x00000005ff0f7e24 */ /* 0x000fe400080e06ff */
[----:B0-----:R-:W-:Y:S01]  /*01a0*/  IMAD.WIDE.U32 R2, R0, 0x8, R2 ;  /* 0x0000000800027825 */ /* 0x001fe200078e0002 */
[----:B------:R-:W-:-:S04]  /*01b0*/  ISETP.NE.U32.AND P0, PT, R4, 0x1, PT ;  /* 0x000000010400780c */ /* 0x000fc80003f05070 */
[----:B------:R0:W-:Y:S01]  /*01c0*/  STG.E.64 desc[UR6][R2.64], R14 ;  /* 0x0000000e02007986 */ /* 0x0001e2000c101b06 */
[----:B------:R-:W-:-:S13]  /*01d0*/  ISETP.NE.U32.AND.EX P0, PT, RZ, RZ, PT, P0 ;  /* 0x000000ffff00720c */ /* 0x000fda0003f05100 */
[----:B0-----:R-:W-:Y:S05]  /*01e0*/  @P0 BRA `(.L_x_3) ;  /* 0x0000000400c00947 */ /* 0x001fea0003800000 */
[----:B------:R-:W-:Y:S01]  /*01f0*/  BSSY.RECONVERGENT B1, `(.L_x_4) ;  /* 0x0000046000017945 */ /* 0x000fe20003800200 */
[----:B------:R-:W-:Y:S02]  /*0200*/  IMAD.MOV.U32 R8, RZ, RZ, R14 ;  /* 0x000000ffff087224 */ /* 0x000fe400078e000e */
[----:B------:R-:W-:-:S07]  /*0210*/  IMAD.MOV.U32 R14, RZ, RZ, RZ ;  /* 0x000000ffff0e7224 */ /* 0x000fce00078e00ff */
.L_x_12:
[----:B------:R-:W-:Y:S01]  /*0220*/  IADD3 R8, P0, PT, R8, -UR9, RZ ;  /* 0x8000000908087c10 */ /* 0x000fe2000ff1e0ff */
[----:B0-----:R-:W0:Y:S01]  /*0230*/  LDC R11, c[0x0][0x3a0] ;  /* 0x0000e800ff0b7b82 */ /* 0x001e220000000800 */
[----:B------:R-:W-:Y:S01]  /*0240*/  BSSY.RECONVERGENT B2, `(.L_x_5) ;  /* 0x000001e000027945 */ /* 0x000fe20003800200 */
[----:B------:R-:W-:Y:S01]  /*0250*/  HFMA2 R13, -RZ, RZ, 0, 0 ;  /* 0x00000000ff0d7431 */ /* 0x000fe200000001ff */
[----:B------:R-:W-:-:S04]  /*0260*/  IADD3.X R15, PT, PT, R15, -0x1, RZ, P0, !PT ;  /* 0xffffffff0f0f7810 */ /* 0x000fc800007fe4ff */
[----:B------:R-:W-:-:S13]  /*0270*/  ISETP.NE.AND.EX P0, PT, R15, RZ, PT, !PT ;  /* 0x000000ff0f00720c */ /* 0x000fda0003f053f0 */
[----:B------:R-:W-:Y:S05]  /*0280*/  @P0 BRA `(.L_x_6) ;  /* 0x0000000000500947 */ /* 0x000fea0003800000 */
[----:B------:R-:W1:Y:S01]  /*0290*/  I2F.U32.RP R6, UR10 ;  /* 0x0000000a00067d06 */ /* 0x000e620008209000 */
[----:B------:R-:W-:-:S07]  /*02a0*/  ISETP.NE.U32.AND P1, PT, RZ, UR10, PT ;  /* 0x0000000aff007c0c */ /* 0x000fce000bf25070 */
[----:B-1----:R-:W1:Y:S02]  /*02b0*/  MUFU.RCP R6, R6 ;  /* 0x0000000600067308 */ /* 0x002e640000001000 */
[----:B-1----:R-:W-:-:S06]  /*02c0*/  VIADD R4, R6, 0xffffffe ;  /* 0x0ffffffe06047836 */ /* 0x002fcc0000000000 */
[----:B------:R1:W2:Y:S02]  /*02d0*/  F2I.FTZ.U32.TRUNC.NTZ R5, R4 ;  /* 0x0000000400057305 */ /* 0x0002a4000021f000 */
[----:B-1----:R-:W-:Y:S02]  /*02e0*/  IMAD.MOV.U32 R4, RZ, RZ, RZ ;  /* 0x000000ffff047224 */ /* 0x002fe400078e00ff */
[----:B--2---:R-:W-:-:S04]  /*02f0*/  IMAD.MOV R7, RZ, RZ, -R5 ;  /* 0x000000ffff077224 */ /* 0x004fc800078e0a05 */
[----:B------:R-:W-:-:S04]  /*0300*/  IMAD R7, R7, UR10, RZ ;  /* 0x0000000a07077c24 */ /* 0x000fc8000f8e02ff */
[----:B------:R-:W-:-:S06]  /*0310*/  IMAD.HI.U32 R5, R5, R7, R4 ;  /* 0x0000000705057227 */ /* 0x000fcc00078e0004 */
[----:B------:R-:W-:-:S05]  /*0320*/  IMAD.HI.U32 R5, R5, R8, RZ ;  /* 0x0000000805057227 */ /* 0x000fca00078e00ff */
[----:B------:R-:W-:-:S05]  /*0330*/  IADD3 R5, PT, PT, -R5, RZ, RZ ;  /* 0x000000ff05057210 */ /* 0x000fca0007ffe1ff */
[----:B------:R-:W-:-:S05]  /*0340*/  IMAD R5, R5, UR10, R8 ;  /* 0x0000000a05057c24 */ /* 0x000fca000f8e0208 */
[----:B------:R-:W-:-:S13]  /*0350*/  ISETP.GE.U32.AND P0, PT, R5, UR10, PT ;  /* 0x0000000a05007c0c */ /* 0x000fda000bf06070 */
[----:B------:R-:W-:-:S05]  /*0360*/  @P0 VIADD R5, R5, -UR10 ;  /* 0x8000000a05050c36 */ /* 0x000fca0008000000 */
[----:B------:R-:W-:-:S13]  /*0370*/  ISETP.GE.U32.AND P0, PT, R5, UR10, PT ;  /* 0x0000000a05007c0c */ /* 0x000fda000bf06070 */
[----:B------:R-:W-:Y:S01]  /*0380*/  @P0 VIADD R5, R5, -UR10 ;  /* 0x8000000a05050c36 */ /* 0x000fe20008000000 */
[----:B------:R-:W-:-:S04]  /*0390*/  @!P1 LOP3.LUT R5, RZ, UR10, RZ, 0x33, !PT ;  /* 0x0000000aff059c12 */ /* 0x000fc8000f8e33ff */
[----:B------:R-:W-:-:S04]  /*03a0*/  ISETP.NE.U32.AND P0, PT, R5, RZ, PT ;  /* 0x000000ff0500720c */ /* 0x000fc80003f05070 */
[----:B------:R-:W-:Y:S01]  /*03b0*/  ISETP.NE.AND.EX P0, PT, RZ, RZ, PT, P0 ;  /* 0x000000ffff00720c */ /* 0x000fe20003f05300 */
[----:B------:R-:W-:-:S12]  /*03c0*/  BRA `(.L_x_7) ;  /* 0x0000000000147947 */ /* 0x000fd80003800000 */
.L_x_6:
[----:B------:R-:W-:Y:S01]  /*03d0*/  IMAD.MOV.U32 R12, RZ, RZ, R15 ;  /* 0x000000ffff0c7224 */ /* 0x000fe200078e000f */
[----:B------:R-:W-:-:S07]  /*03e0*/  MOV R10, 0x400 ;  /* 0x00000400000a7802 */ /* 0x000fce0000000f00 */
[----:B0-----:R-:W-:Y:S05]  /*03f0*/  CALL.REL.NOINC `($__internal_1_$__cuda_sm20_rem_u64) ;  /* 0x0000000800847944 */ /* 0x001fea0003c00000 */
[----:B------:R-:W-:-:S04]  /*0400*/  ISETP.NE.U32.AND P0, PT, R6, RZ, PT ;  /* 0x000000ff0600720c */ /* 0x000fc80003f05070 */
[----:B------:R-:W-:-:S13]  /*0410*/  ISETP.NE.AND.EX P0, PT, R7, RZ, PT, P0 ;  /* 0x000000ff0700720c */ /* 0x000fda0003f05300 */
.L_x_7:
[----:B------:R-:W-:Y:S05]  /*0420*/  BSYNC.RECONVERGENT B2 ;  /* 0x0000000000027941 */ /* 0x000fea0003800200 */
.L_x_5:
[----:B------:R-:W-:Y:S05]  /*0430*/  @P0 BRA `(.L_x_8) ;  /* 0x0000000000840947 */ /* 0x000fea0003800000 */
[----:B------:R-:W-:Y:S01]  /*0440*/  ISETP.NE.AND.EX P0, PT, R15, RZ, PT, !PT ;  /* 0x000000ff0f00720c */ /* 0x000fe20003f053f0 */
[----:B------:R-:W-:-:S12]  /*0450*/  BSSY.RECONVERGENT B2, `(.L_x_9) ;  /* 0x000001a000027945 */ /* 0x000fd80003800200 */
[----:B------:R-:W-:Y:S05]  /*0460*/  @P0 BRA `(.L_x_10) ;  /* 0x0000000000500947 */ /* 0x000fea0003800000 */
[----:B------:R-:W1:Y:S01]  /*0470*/  I2F.U32.RP R6, UR10 ;  /* 0x0000000a00067d06 */ /* 0x000e620008209000 */
[----:B------:R-:W-:-:S07]  /*0480*/  ISETP.NE.U32.AND P2, PT, RZ, UR10, PT ;  /* 0x0000000aff007c0c */ /* 0x000fce000bf45070 */
[----:B-1----:R-:W1:Y:S02]  /*0490*/  MUFU.RCP R6, R6 ;  /* 0x0000000600067308 */ /* 0x002e640000001000 */
[----:B-1----:R-:W-:-:S06]  /*04a0*/  IADD3 R4, PT, PT, R6, 0xffffffe, RZ ;  /* 0x0ffffffe06047810 */ /* 0x002fcc0007ffe0ff */
[----:B------:R1:W2:Y:S02]  /*04b0*/  F2I.FTZ.U32.TRUNC.NTZ R5, R4 ;  /* 0x0000000400057305 */ /* 0x0002a4000021f000 */
[----:B-1----:R-:W-:Y:S02]  /*04c0*/  IMAD.MOV.U32 R4, RZ, RZ, RZ ;  /* 0x000000ffff047224 */ /* 0x002fe400078e00ff */
[----:B--2---:R-:W-:-:S04]  /*04d0*/  IMAD.MOV R7, RZ, RZ, -R5 ;  /* 0x000000ffff077224 */ /* 0x004fc800078e0a05 */
[----:B------:R-:W-:-:S04]  /*04e0*/  IMAD R7, R7, UR10, RZ ;  /* 0x0000000a07077c24 */ /* 0x000fc8000f8e02ff */
[----:B------:R-:W-:-:S06]  /*04f0*/  IMAD.HI.U32 R7, R5, R7, R4 ;  /* 0x0000000705077227 */ /* 0x000fcc00078e0004 */
[----:B------:R-:W-:-:S04]  /*0500*/  IMAD.HI.U32 R4, R7, R8, RZ ;  /* 0x0000000807047227 */ /* 0x000fc800078e00ff */
[----:B------:R-:W-:-:S04]  /*0510*/  IMAD.MOV R5, RZ, RZ, -R4 ;  /* 0x000000ffff057224 */ /* 0x000fc800078e0a04 */
[----:B------:R-:W-:-:S05]  /*0520*/  IMAD R5, R5, UR10, R8 ;  /* 0x0000000a05057c24 */ /* 0x000fca000f8e0208 */
[----:B------:R-:W-:-:S13]  /*0530*/  ISETP.GE.U32.AND P0, PT, R5, UR10, PT ;  /* 0x0000000a05007c0c */ /* 0x000fda000bf06070 */
[----:B------:R-:W-:Y:S01]  /*0540*/  @P0 IADD3 R5, PT, PT, R5, -UR10, RZ ;  /* 0x8000000a05050c10 */ /* 0x000fe2000fffe0ff */
[----:B------:R-:W-:-:S03]  /*0550*/  @P0 VIADD R4, R4, 0x1 ;  /* 0x0000000104040836 */ /* 0x000fc60000000000 */
[----:B------:R-:W-:Y:S01]  /*0560*/  ISETP.GE.U32.AND P1, PT, R5, UR10, PT ;  /* 0x0000000a05007c0c */ /* 0x000fe2000bf26070 */
[----:B------:R-:W-:-:S12]  /*0570*/  IMAD.MOV.U32 R5, RZ, RZ, RZ ;  /* 0x000000ffff057224 */ /* 0x000fd800078e00ff */
[----:B------:R-:W-:Y:S01]  /*0580*/  @P1 VIADD R4, R4, 0x1 ;  /* 0x0000000104041836 */ /* 0x000fe20000000000 */
[----:B------:R-:W-:Y:S01]  /*0590*/  @!P2 LOP3.LUT R4, RZ, UR10, RZ, 0x33, !PT ;  /* 0x0000000aff04ac12 */ /* 0x000fe2000f8e33ff */
[----:B------:R-:W-:Y:S06]  /*05a0*/  BRA `(.L_x_11) ;  /* 0x0000000000107947 */ /* 0x000fec0003800000 */
.L_x_10:
[----:B------:R-:W-:-:S07]  /*05b0*/  MOV R4, 0x5d0 ;  /* 0x000005d000047802 */ /* 0x000fce0000000f00 */
[----:B0-----:R-:W-:Y:S05]  /*05c0*/  CALL.REL.NOINC `($__internal_0_$__cuda_sm20_div_u64) ;  /* 0x0000000400087944 */ /* 0x001fea0003c00000 */
[----:B------:R-:W-:Y:S01]  /*05d0*/  MOV R4, R6 ;  /* 0x0000000600047202 */ /* 0x000fe20000000f00 */
[----:B------:R-:W-:-:S07]  /*05e0*/  IMAD.MOV.U32 R5, RZ, RZ, R7 ;  /* 0x000000ffff057224 */ /* 0x000fce00078e0007 */
.L_x_11:
[----:B------:R-:W-:Y:S05]  /*05f0*/  BSYNC.RECONVERGENT B2 ;  /* 0x0000000000027941 */ /* 0x000fea0003800200 */
.L_x_9:
[----:B------:R-:W-:Y:S01]  /*0600*/  VIADD R14, R14, 0x1 ;  /* 0x000000010e0e7836 */ /* 0x000fe20000000000 */
[----:B------:R-:W-:-:S04]  /*0610*/  IADD3 R8, P1, PT, -R4, R8, RZ ;  /* 0x0000000804087210 */ /* 0x000fc80007f3e1ff */
[----:B------:R-:W-:Y:S02]  /*0620*/  ISETP.NE.AND P0, PT, R14, UR10, PT ;  /* 0x0000000a0e007c0c */ /* 0x000fe4000bf05270 */
[----:B------:R-:W-:-:S11]  /*0630*/  IADD3.X R15, PT, PT, ~R5, R15, RZ, P1, !PT ;  /* 0x0000000f050f7210 */ /* 0x000fd60000ffe5ff */
[----:B------:R-:W-:Y:S05]  /*0640*/  @P0 BRA `(.L_x_12) ;  /* 0xfffffff800f40947 */ /* 0x000fea000383ffff */
.L_x_8:
[----:B------:R-:W-:Y:S05]  /*0650*/  BSYNC.RECONVERGENT B1 ;  /* 0x0000000000017941 */ /* 0x000fea0003800200 */
.L_x_4:
[----:B------:R-:W-:Y:S01]  /*0660*/  IMAD.MOV.U32 R14, RZ, RZ, R8 ;  /* 0x000000ffff0e7224 */ /* 0x000fe200078e0008 */
[----:B------:R-:W-:Y:S01]  /*0670*/  ISETP.NE.U32.AND P0, PT, R15, RZ, PT ;  /* 0x000000ff0f00720c */ /* 0x000fe20003f05070 */
[----:B------:R-:W-:Y:S03]  /*0680*/  BSSY.RECONVERGENT B1, `(.L_x_13) ;  /* 0x000001d000017945 */ /* 0x000fe60003800200 */
[----:B------:R1:W-:Y:S09]  /*0690*/  STG.E.64 desc[UR6][R2.64], R14 ;  /* 0x0000000e02007986 */ /* 0x0003f2000c101b06 */
[----:B------:R-:W-:Y:S05]  /*06a0*/  @P0 BRA `(.L_x_14) ;  /* 0x0000000000540947 */ /* 0x000fea0003800000 */
[----:B------:R-:W2:Y:S01]  /*06b0*/  LDCU UR4, c[0x0][0x3a0] ;  /* 0x00007400ff0477ac */ /* 0x000ea20008000800 */
[----:B-1----:R-:W-:Y:S01]  /*06c0*/  IMAD.MOV.U32 R2, RZ, RZ, RZ ;  /* 0x000000ffff027224 */ /* 0x002fe200078e00ff */
[----:B--2---:R-:W1:Y:S01]  /*06d0*/  I2F.U32.RP R4, UR4 ;  /* 0x0000000400047d06 */ /* 0x004e620008209000 */
[----:B------:R-:W-:-:S07]  /*06e0*/  ISETP.NE.U32.AND P1, PT, RZ, UR4, PT ;  /* 0x00000004ff007c0c */ /* 0x000fce000bf25070 */
[----:B-1----:R-:W1:Y:S02]  /*06f0*/  MUFU.RCP R4, R4 ;  /* 0x0000000400047308 */ /* 0x002e640000001000 */
[----:B-1----:R-:W-:-:S06]  /*0700*/  VIADD R5, R4, 0xffffffe ;  /* 0x0ffffffe04057836 */ /* 0x002fcc0000000000 */
[----:B------:R-:W1:Y:S02]  /*0710*/  F2I.FTZ.U32.TRUNC.NTZ R3, R5 ;  /* 0x0000000500037305 */ /* 0x000e64000021f000 */
[----:B-1----:R-:W-:-:S05]  /*0720*/  IADD3 R7, PT, PT, RZ, -R3, RZ ;  /* 0x80000003ff077210 */ /* 0x002fca0007ffe0ff */
[----:B------:R-:W-:-:S04]  /*0730*/  IMAD R7, R7, UR4, RZ ;  /* 0x0000000407077c24 */ /* 0x000fc8000f8e02ff */
[----:B------:R-:W-:-:S06]  /*0740*/  IMAD.HI.U32 R7, R3, R7, R2 ;  /* 0x0000000703077227 */ /* 0x000fcc00078e0002 */
[----:B------:R-:W-:-:S04]  /*0750*/  IMAD.HI.U32 R2, R7, R8, RZ ;  /* 0x0000000807027227 */ /* 0x000fc800078e00ff */
[----:B------:R-:W-:-:S04]  /*0760*/  IMAD.MOV R3, RZ, RZ, -R2 ;  /* 0x000000ffff037224 */ /* 0x000fc800078e0a02 */
[----:B------:R-:W-:-:S05]  /*0770*/  IMAD R8, R3, UR4, R8 ;  /* 0x0000000403087c24 */ /* 0x000fca000f8e0208 */
[----:B------:R-:W-:-:S13]  /*0780*/  ISETP.GE.U32.AND P0, PT, R8, UR4, PT ;  /* 0x0000000408007c0c */ /* 0x000fda000bf06070 */
[----:B------:R-:W-:-:S04]  /*0790*/  @P0 IADD3 R8, PT, PT, R8, -UR4, RZ ;  /* 0x8000000408080c10 */ /* 0x000fc8000fffe0ff */
[----:B------:R-:W-:-:S13]  /*07a0*/  ISETP.GE.U32.AND P0, PT, R8, UR4, PT ;  /* 0x0000000408007c0c */ /* 0x000fda000bf06070 */
[----:B------:R-:W-:Y:S01]  /*07b0*/  @P0 VIADD R8, R8, -UR4 ;  /* 0x8000000408080c36 */ /* 0x000fe20008000000 */
[----:B------:R-:W-:-:S04]  /*07c0*/  @!P1 LOP3.LUT R8, RZ, UR4, RZ, 0x33, !PT ;  /* 0x00000004ff089c12 */ /* 0x000fc8000f8e33ff */
[----:B------:R-:W-:-:S04]  /*07d0*/  ISETP.NE.U32.AND P0, PT, R8, RZ, PT ;  /* 0x000000ff0800720c */ /* 0x000fc80003f05070 */
[----:B------:R-:W-:Y:S01]  /*07e0*/  ISETP.NE.AND.EX P0, PT, RZ, RZ, PT, P0 ;  /* 0x000000ffff00720c */ /* 0x000fe20003f05300 */
[----:B------:R-:W-:-:S12]  /*07f0*/  BRA `(.L_x_15) ;  /* 0x0000000000147947 */ /* 0x000fd80003800000 */
.L_x_14:
[----:B------:R-:W-:Y:S01]  /*0800*/  IMAD.MOV.U32 R12, RZ, RZ, R15 ;  /* 0x000000ffff0c7224 */ /* 0x000fe200078e000f */
[----:B------:R-:W-:-:S07]  /*0810*/  MOV R10, 0x830 ;  /* 0x00000830000a7802 */ /* 0x000fce0000000f00 */
[----:B01----:R-:W-:Y:S05]  /*0820*/  CALL.REL.NOINC `($__internal_1_$__cuda_sm20_rem_u64) ;  /* 0x0000000400787944 */ /* 0x003fea0003c00000 */
[----:B------:R-:W-:-:S04]  /*0830*/  ISETP.NE.U32.AND P0, PT, R6, RZ, PT ;  /* 0x000000ff0600720c */ /* 0x000fc80003f05070 */
[----:B------:R-:W-:-:S13]  /*0840*/  ISETP.NE.AND.EX P0, PT, R7, RZ, PT, P0 ;  /* 0x000000ff0700720c */ /* 0x000fda0003f05300 */
.L_x_15:
[----:B------:R-:W-:Y:S05]  /*0850*/  BSYNC.RECONVERGENT B1 ;  /* 0x0000000000017941 */ /* 0x000fea0003800200 */
.L_x_13:
[----:B------:R-:W1:Y:S01]  /*0860*/  @!P0 LDC.64 R4, c[0x0][0x390] ;  /* 0x0000e400ff048b82 */ /* 0x000e620000000a00 */
[----:B------:R-:W-:-:S07]  /*0870*/  @!P0 MOV R7, 0x1 ;  /* 0x0000000100078802 */ /* 0x000fce0000000f00 */
[----:B------:R-:W2:Y:S01]  /*0880*/  @!P0 LDC.64 R2, c[0x0][0x398] ;  /* 0x0000e600ff028b82 */ /* 0x000ea20000000a00 */
[----:B-1----:R-:W-:-:S04]  /*0890*/  @!P0 LEA R4, P1, R0, R4, 0x2 ;  /* 0x0000000400048211 */ /* 0x002fc800078210ff */
[----:B------:R-:W-:Y:S01]  /*08a0*/  @!P0 LEA.HI.X R5, R0, R5, RZ, 0x2, P1 ;  /* 0x0000000500058211 */ /* 0x000fe200008f14ff */
[----:B--2---:R1:W-:Y:S02]  /*08b0*/  @!P0 STG.E desc[UR6][R2.64], R7 ;  /* 0x0000000702008986 */ /* 0x0043e4000c101906 */
[----:B-1----:R-:W-:Y:S02]  /*08c0*/  @!P0 IMAD.MOV.U32 R2, RZ, RZ, R4 ;  /* 0x000000ffff028224 */ /* 0x002fe400078e0004 */
[----:B------:R-:W-:-:S05]  /*08d0*/  @!P0 IMAD.MOV.U32 R3, RZ, RZ, R5 ;  /* 0x000000ffff038224 */ /* 0x000fca00078e0005 */
[----:B------:R1:W-:Y:S02]  /*08e0*/  @!P0 STG.E desc[UR6][R2.64], R0 ;  /* 0x0000000002008986 */ /* 0x0003e4000c101906 */
.L_x_3:
[----:B------:R-:W-:Y:S05]  /*08f0*/  BSYNC.RECONVERGENT B0 ;  /* 0x0000000000007941 */ /* 0x000fea0003800200 */
.L_x_2:
[----:B------:R-:W2:Y:S01]  /*0900*/  LDCU UR4, c[0x0][0x3a8] ;  /* 0x00007500ff0477ac */ /* 0x000ea20008000800 */
[----:B-1----:R-:W-:-:S04]  /*0910*/  IADD3 R0, PT, PT, R9, R0, RZ ;  /* 0x0000000009007210 */ /* 0x002fc80007ffe0ff */
[----:B--2---:R-:W-:-:S13]  /*0920*/  ISETP.GE.U32.AND P0, PT, R0, UR4, PT ;  /* 0x0000000400007c0c */ /* 0x004fda000bf06070 */
[----:B------:R-:W-:Y:S05]  /*0930*/  @!P0 BRA `(.L_x_16) ;  /* 0xfffffff800008947 */ /* 0x000fea000383ffff */
[----:B------:R-:W-:Y:S05]  /*0940*/  EXIT ;  /* 0x000000000000794d */ /* 0x000fea0003800000 */
.L_x_1:
[----:B------:R-:W0:Y:S01]  /*0950*/  LDC.64 R6, c[0x0][0x380] ;  /* 0x0000e000ff067b82 */ /* 0x000e220000000a00 */
[----:B------:R-:W1:Y:S02]  /*0960*/  LDCU.64 UR4, c[0x0][0x388] ;  /* 0x00007100ff0477ac */ /* 0x000e640008000a00 */
.L_x_17:
[C---:B-1----:R-:W-:Y:S01]  /*0970*/  IADD3 R4, P0, PT, R0.reuse, UR4, RZ ;  /* 0x0000000400047c10 */ /* 0x042fe2000ff1e0ff */
[----:B0-----:R-:W-:-:S04]  /*0980*/  IMAD.WIDE.U32 R2, R0, 0x8, R6 ;  /* 0x0000000800027825 */ /* 0x001fc800078e0006 */
[----:B------:R-:W-:Y:S02]  /*0990*/  IMAD.X R5, RZ, RZ, UR5, P0 ;  /* 0x00000005ff057e24 */ /* 0x000fe400080e06ff */
[----:B------:R-:W-:-:S03]  /*09a0*/  IMAD.IADD R0, R9, 0x1, R0 ;  /* 0x0000000109007824 */ /* 0x000fc600078e0200 */
[----:B------:R2:W-:Y:S02]  /*09b0*/  STG.E.64 desc[UR6][R2.64], R4 ;  /* 0x0000000402007986 */ /* 0x0005e4000c101b06 */
[----:B------:R-:W-:-:S13]  /*09c0*/  ISETP.GE.U32.AND P0, PT, R0, UR8, PT ;  /* 0x0000000800007c0c */ /* 0x000fda000bf06070 */
[----:B--2---:R-:W-:Y:S05]  /*09d0*/  @!P0 BRA `(.L_x_17) ;  /* 0xfffffffc00e48947 */ /* 0x004fea000383ffff */
[----:B------:R-:W-:Y:S05]  /*09e0*/  EXIT ;  /* 0x000000000000794d */ /* 0x000fea0003800000 */
        .weak           $__internal_0_$__cuda_sm20_div_u64
        .type           $__internal_0_$__cuda_sm20_div_u64,@function
        .size           $__internal_0_$__cuda_sm20_div_u64,($__internal_1_$__cuda_sm20_rem_u64 - $__internal_0_$__cuda_sm20_div_u64)
$__internal_0_$__cuda_sm20_div_u64:
[----:B------:R-:W0:Y:S01]  /*09f0*/  LDCU UR4, c[0x0][0x3a0] ;  /* 0x00007400ff0477ac */ /* 0x000e220008000800 */
[----:B------:R-:W-:Y:S02]  /*0a00*/  UMOV UR5, URZ ;  /* 0x000000ff00057c82 */ /* 0x000fe40008000000 */
[----:B0-----:R-:W0:Y:S08]  /*0a10*/  I2F.U64.RP R5, UR4 ;  /* 0x0000000400057d12 */ /* 0x001e300008309000 */
[----:B0-----:R-:W0:Y:S02]  /*0a20*/  MUFU.RCP R5, R5 ;  /* 0x0000000500057308 */ /* 0x001e240000001000 */
[----:B0-----:R-:W-:-:S06]  /*0a30*/  IADD3 R6, PT, PT, R5, 0x1ffffffe, RZ ;  /* 0x1ffffffe05067810 */ /* 0x001fcc0007ffe0ff */
[----:B------:R-:W0:Y:S02]  /*0a40*/  F2I.U64.TRUNC R6, R6 ;  /* 0x0000000600067311 */ /* 0x000e24000020d800 */
[----:B0-----:R-:W-:-:S04]  /*0a50*/  IMAD.WIDE.U32 R16, R6, UR4, RZ ;  /* 0x0000000406107c25 */ /* 0x001fc8000f8e00ff */
[----:B------:R-:W-:Y:S01]  /*0a60*/  IMAD R17, R7, UR4, R17 ;  /* 0x0000000407117c24 */ /* 0x000fe2000f8e0211 */
[----:B------:R-:W-:-:S05]  /*0a70*/  IADD3 R19, P0, PT, RZ, -R16, RZ ;  /* 0x80000010ff137210 */ /* 0x000fca0007f1e0ff */
[----:B------:R-:W-:-:S04]  /*0a80*/  IMAD.HI.U32 R16, R6, R19, RZ ;  /* 0x0000001306107227 */ /* 0x000fc800078e00ff */
[----:B------:R-:W-:Y:S02]  /*0a90*/  IMAD.X R21, RZ, RZ, ~R17, P0 ;  /* 0x000000ffff157224 */ /* 0x000fe400000e0e11 */
[----:B------:R-:W-:Y:S02]  /*0aa0*/  IMAD.MOV.U32 R17, RZ, RZ, R6 ;  /* 0x000000ffff117224 */ /* 0x000fe400078e0006 */
[-C--:B------:R-:W-:Y:S02]  /*0ab0*/  IMAD R23, R7, R21.reuse, RZ ;  /* 0x0000001507177224 */ /* 0x080fe400078e02ff */
[----:B------:R-:W-:-:S04]  /*0ac0*/  IMAD.WIDE.U32 R16, P0, R6, R21, R16 ;  /* 0x0000001506107225 */ /* 0x000fc80007800010 */
[----:B------:R-:W-:-:S04]  /*0ad0*/  IMAD.HI.U32 R5, R7, R21, RZ ;  /* 0x0000001507057227 */ /* 0x000fc800078e00ff */
[----:B------:R-:W-:Y:S01]  /*0ae0*/  IMAD.HI.U32 R16, P1, R7, R19, R16 ;  /* 0x0000001307107227 */ /* 0x000fe20007820010 */
[----:B------:R-:W-:-:S04]  /*0af0*/  IADD3.X R5, PT, PT, R5, R7, RZ, P0, !PT ;  /* 0x0000000705057210 */ /* 0x000fc800007fe4ff */
[----:B------:R-:W-:-:S04]  /*0b00*/  IADD3 R17, P2, PT, R23, R16, RZ ;  /* 0x0000001017117210 */ /* 0x000fc80007f5e0ff */
[----:B------:R-:W-:Y:S01]  /*0b10*/  IADD3.X R5, PT, PT, RZ, RZ, R5, P2, P1 ;  /* 0x000000ffff057210 */ /* 0x000fe200017e2405 */
[----:B------:R-:W-:-:S03]  /*0b20*/  IMAD.WIDE.U32 R6, R17, UR4, RZ ;  /* 0x0000000411067c25 */ /* 0x000fc6000f8e00ff */
[----:B------:R-:W-:Y:S01]  /*0b30*/  IADD3 R19, P0, PT, RZ, -R6, RZ ;  /* 0x80000006ff137210 */ /* 0x000fe20007f1e0ff */
[----:B------:R-:W-:Y:S02]  /*0b40*/  IMAD R6, R5, UR4, R7 ;  /* 0x0000000405067c24 */ /* 0x000fe4000f8e0207 */
[----:B------:R-:W-:Y:S02]  /*0b50*/  HFMA2 R7, -RZ, RZ, 0, 0 ;  /* 0x00000000ff077431 */ /* 0x000fe400000001ff */
[----:B------:R-:W-:-:S04]  /*0b60*/  IMAD.HI.U32 R16, R17, R19, RZ ;  /* 0x0000001311107227 */ /* 0x000fc800078e00ff */
[----:B------:R-:W-:-:S04]  /*0b70*/  IMAD.X R6, RZ, RZ, ~R6, P0 ;  /* 0x000000ffff067224 */ /* 0x000fc800000e0e06 */
[----:B------:R-:W-:-:S04]  /*0b80*/  IMAD.WIDE.U32 R16, P0, R17, R6, R16 ;  /* 0x0000000611107225 */ /* 0x000fc80007800010 */
[C---:B------:R-:W-:Y:S02]  /*0b90*/  IMAD R10, R5.reuse, R6, RZ ;  /* 0x00000006050a7224 */ /* 0x040fe400078e02ff */
[----:B------:R-:W-:-:S04]  /*0ba0*/  IMAD.HI.U32 R17, P1, R5, R19, R16 ;  /* 0x0000001305117227 */ /* 0x000fc80007820010 */
[----:B------:R-:W-:Y:S01]  /*0bb0*/  IMAD.HI.U32 R6, R5, R6, RZ ;  /* 0x0000000605067227 */ /* 0x000fe200078e00ff */
[----:B------:R-:W-:-:S03]  /*0bc0*/  IADD3 R17, P2, PT, R10, R17, RZ ;  /* 0x000000110a117210 */ /* 0x000fc60007f5e0ff */
[----:B------:R-:W-:Y:S02]  /*0bd0*/  IMAD.X R5, R6, 0x1, R5, P0 ;  /* 0x0000000106057824 */ /* 0x000fe400000e0605 */
[----:B------:R-:W-:-:S03]  /*0be0*/  IMAD.HI.U32 R6, R17, R8, RZ ;  /* 0x0000000811067227 */ /* 0x000fc600078e00ff */
[----:B------:R-:W-:Y:S01]  /*0bf0*/  IADD3.X R5, PT, PT, RZ, RZ, R5, P2, P1 ;  /* 0x000000ffff057210 */ /* 0x000fe200017e2405 */
[----:B------:R-:W-:-:S04]  /*0c00*/  IMAD.WIDE.U32 R6, R17, R15, R6 ;  /* 0x0000000f11067225 */ /* 0x000fc800078e0006 */
[C---:B------:R-:W-:Y:S02]  /*0c10*/  IMAD R17, R5.reuse, R15, RZ ;  /* 0x0000000f05117224 */ /* 0x040fe400078e02ff */
[----:B------:R-:W-:-:S04]  /*0c20*/  IMAD.HI.U32 R6, P0, R5, R8, R6 ;  /* 0x0000000805067227 */ /* 0x000fc80007800006 */
[----:B------:R-:W-:Y:S01]  /*0c30*/  IMAD.HI.U32 R5, R5, R15, RZ ;  /* 0x0000000f05057227 */ /* 0x000fe200078e00ff */
[----:B------:R-:W-:-:S03]  /*0c40*/  IADD3 R10, P1, PT, R17, R6, RZ ;  /* 0x00000006110a7210 */ /* 0x000fc60007f3e0ff */
[----:B------:R-:W-:Y:S01]  /*0c50*/  IMAD.X R5, RZ, RZ, R5, P0 ;  /* 0x000000ffff057224 */ /* 0x000fe200000e0605 */
[C---:B------:R-:W-:Y:S01]  /*0c60*/  IADD3 R17, P2, PT, R10.reuse, 0x1, RZ ;  /* 0x000000010a117810 */ /* 0x040fe20007f5e0ff */
[----:B------:R-:W-:-:S04]  /*0c70*/  IMAD.WIDE.U32 R6, R10, UR4, RZ ;  /* 0x000000040a067c25 */ /* 0x000fc8000f8e00ff */
[----:B------:R-:W-:Y:S01]  /*0c80*/  IMAD.X R5, RZ, RZ, R5, P1 ;  /* 0x000000ffff057224 */ /* 0x000fe200008e0605 */
[----:B------:R-:W-:-:S03]  /*0c90*/  IADD3 R16, P0, PT, -R6, R8, RZ ;  /* 0x0000000806107210 */ /* 0x000fc60007f1e1ff */
[----:B------:R-:W-:Y:S01]  /*0ca0*/  IMAD R12, R5, UR4, R7 ;  /* 0x00000004050c7c24 */ /* 0x000fe2000f8e0207 */
[----:B------:R-:W-:Y:S01]  /*0cb0*/  IADD3 R7, P1, PT, R16, -UR4, RZ ;  /* 0x8000000410077c10 */ /* 0x000fe2000ff3e0ff */
[----:B------:R-:W-:-:S03]  /*0cc0*/  IMAD.X R6, RZ, RZ, R5, P2 ;  /* 0x000000ffff067224 */ /* 0x000fc600010e0605 */
[----:B------:R-:W-:Y:S02]  /*0cd0*/  IADD3.X R19, PT, PT, ~R12, R15, RZ, P0, !PT ;  /* 0x0000000f0c137210 */ /* 0x000fe400007fe5ff */
[----:B------:R-:W-:Y:S02]  /*0ce0*/  ISETP.GE.U32.AND P0, PT, R16, UR4, PT ;  /* 0x0000000410007c0c */ /* 0x000fe4000bf06070 */
[C---:B------:R-:W-:Y:S02]  /*0cf0*/  IADD3.X R12, PT, PT, R19.reuse, -0x1, RZ, P1, !PT ;  /* 0xffffffff130c7810 */ /* 0x040fe40000ffe4ff */
[----:B------:R-:W-:Y:S02]  /*0d00*/  ISETP.GE.U32.AND.EX P0, PT, R19, RZ, PT, P0 ;  /* 0x000000ff1300720c */ /* 0x000fe40003f06100 */
[----:B------:R-:W-:Y:S02]  /*0d10*/  ISETP.NE.U32.AND P1, PT, RZ, UR4, PT ;  /* 0x00000004ff007c0c */ /* 0x000fe4000bf25070 */
[----:B------:R-:W-:-:S02]  /*0d20*/  SEL R17, R17, R10, P0 ;  /* 0x0000000a11117207 */ /* 0x000fc40000000000 */
[----:B------:R-:W-:Y:S02]  /*0d30*/  SEL R7, R7, R16, P0 ;  /* 0x0000001007077207 */ /* 0x000fe40000000000 */
[----:B------:R-:W-:Y:S02]  /*0d40*/  SEL R10, R6, R5, P0 ;  /* 0x00000005060a7207 */ /* 0x000fe40000000000 */
[----:B------:R-:W-:Y:S02]  /*0d50*/  IADD3 R6, P2, PT, R17, 0x1, RZ ;  /* 0x0000000111067810 */ /* 0x000fe40007f5e0ff */
[----:B------:R-:W-:Y:S02]  /*0d60*/  SEL R12, R12, R19, P0 ;  /* 0x000000130c0c7207 */ /* 0x000fe40000000000 */
[----:B------:R-:W-:Y:S01]  /*0d70*/  ISETP.GE.U32.AND P0, PT, R7, UR4, PT ;  /* 0x0000000407007c0c */ /* 0x000fe2000bf06070 */
[----:B------:R-:W-:Y:S01]  /*0d80*/  IMAD.X R7, RZ, RZ, R10, P2 ;  /* 0x000000ffff077224 */ /* 0x000fe200010e060a */
[----:B------:R-:W-:-:S02]  /*0d90*/  MOV R5, 0x0 ;  /* 0x0000000000057802 */ /* 0x000fc40000000f00 */
[----:B------:R-:W-:Y:S02]  /*0da0*/  ISETP.GE.U32.AND.EX P0, PT, R12, RZ, PT, P0 ;  /* 0x000000ff0c00720c */ /* 0x000fe40003f06100 */
[----:B------:R-:W-:Y:S02]  /*0db0*/  ISETP.NE.AND.EX P1, PT, RZ, RZ, PT, P1 ;  /* 0x000000ffff00720c */ /* 0x000fe40003f25310 */
[----:B------:R-:W-:Y:S02]  /*0dc0*/  SEL R6, R6, R17, P0 ;  /* 0x0000001106067207 */ /* 0x000fe40000000000 */
[----:B------:R-:W-:Y:S02]  /*0dd0*/  SEL R7, R7, R10, P0 ;  /* 0x0000000a07077207 */ /* 0x000fe40000000000 */
[----:B------:R-:W-:Y:S02]  /*0de0*/  SEL R6, R6, 0xffffffff, P1 ;  /* 0xffffffff06067807 */ /* 0x000fe40000800000 */
[----:B------:R-:W-:Y:S01]  /*0df0*/  SEL R7, R7, 0xffffffff, P1 ;  /* 0xffffffff07077807 */ /* 0x000fe20000800000 */
[----:B------:R-:W-:Y:S06]  /*0e00*/  RET.REL.NODEC R4 `(_Z6monkeyPyyPjS0_jjj) ;  /* 0xfffffff0047c7950 */ /* 0x000fec0003c3ffff */
        .weak           $__internal_1_$__cuda_sm20_rem_u64
        .type           $__internal_1_$__cuda_sm20_rem_u64,@function
        .size           $__internal_1_$__cuda_sm20_rem_u64,(.L_x_20 - $__internal_1_$__cuda_sm20_rem_u64)
$__internal_1_$__cuda_sm20_rem_u64:
[----:B------:R-:W-:Y:S02]  /*0e10*/  IMAD.MOV.U32 R16, RZ, RZ, R11 ;  /* 0x000000ffff107224 */ /* 0x000fe400078e000b */
[----:B------:R-:W-:-:S04]  /*0e20*/  IMAD.MOV.U32 R17, RZ, RZ, R13 ;  /* 0x000000ffff117224 */ /* 0x000fc800078e000d */
[----:B------:R-:W0:Y:S08]  /*0e30*/  I2F.U64.RP R16, R16 ;  /* 0x0000001000107312 */ /* 0x000e300000309000 */
[----:B0-----:R-:W0:Y:S02]  /*0e40*/  MUFU.RCP R4, R16 ;  /* 0x0000001000047308 */ /* 0x001e240000001000 */
[----:B0-----:R-:W-:-:S06]  /*0e50*/  IADD3 R4, PT, PT, R4, 0x1ffffffe, RZ ;  /* 0x1ffffffe04047810 */ /* 0x001fcc0007ffe0ff */
[----:B------:R-:W0:Y:S02]  /*0e60*/  F2I.U64.TRUNC R4, R4 ;  /* 0x0000000400047311 */ /* 0x000e24000020d800 */
[----:B0-----:R-:W-:-:S04]  /*0e70*/  IMAD.WIDE.U32 R6, R4, R11, RZ ;  /* 0x0000000b04067225 */ /* 0x001fc800078e00ff */
[----:B------:R-:W-:Y:S01]  /*0e80*/  IMAD R7, R4, R13, R7 ;  /* 0x0000000d04077224 */ /* 0x000fe200078e0207 */
[----:B------:R-:W-:-:S03]  /*0e90*/  IADD3 R19, P0, PT, RZ, -R6, RZ ;  /* 0x80000006ff137210 */ /* 0x000fc60007f1e0ff */
[----:B------:R-:W-:Y:S02]  /*0ea0*/  IMAD R7, R5, R11, R7 ;  /* 0x0000000b05077224 */ /* 0x000fe400078e0207 */
[----:B------:R-:W-:-:S04]  /*0eb0*/  IMAD.HI.U32 R6, R4, R19, RZ ;  /* 0x0000001304067227 */ /* 0x000fc800078e00ff */
[----:B------:R-:W-:Y:S02]  /*0ec0*/  IMAD.X R21, RZ, RZ, ~R7, P0 ;  /* 0x000000ffff157224 */ /* 0x000fe400000e0e07 */
[----:B------:R-:W-:Y:S02]  /*0ed0*/  IMAD.MOV.U32 R7, RZ, RZ, R4 ;  /* 0x000000ffff077224 */ /* 0x000fe400078e0004 */
[-C--:B------:R-:W-:Y:S02]  /*0ee0*/  IMAD R17, R5, R21.reuse, RZ ;  /* 0x0000001505117224 */ /* 0x080fe400078e02ff */
[----:B------:R-:W-:-:S04]  /*0ef0*/  IMAD.WIDE.U32 R6, P0, R4, R21, R6 ;  /* 0x0000001504067225 */ /* 0x000fc80007800006 */
[----:B------:R-:W-:-:S04]  /*0f00*/  IMAD.HI.U32 R21, R5, R21, RZ ;  /* 0x0000001505157227 */ /* 0x000fc800078e00ff */
[----:B------:R-:W-:-:S05]  /*0f10*/  IMAD.HI.U32 R6, P1, R5, R19, R6 ;  /* 0x0000001305067227 */ /* 0x000fca0007820006 */
[----:B------:R-:W-:Y:S02]  /*0f20*/  IADD3 R7, P2, PT, R17, R6, RZ ;  /* 0x0000000611077210 */ /* 0x000fe40007f5e0ff */
[----:B------:R-:W-:-:S03]  /*0f30*/  IADD3.X R6, PT, PT, R21, R5, RZ, P0, !PT ;  /* 0x0000000515067210 */ /* 0x000fc600007fe4ff */
[----:B------:R-:W-:Y:S01]  /*0f40*/  IMAD.WIDE.U32 R4, R7, R11, RZ ;  /* 0x0000000b07047225 */ /* 0x000fe200078e00ff */
[----:B------:R-:W-:-:S03]  /*0f50*/  IADD3.X R16, PT, PT, RZ, RZ, R6, P2, P1 ;  /* 0x000000ffff107210 */ /* 0x000fc600017e2406 */
[----:B------:R-:W-:Y:S01]  /*0f60*/  IMAD R5, R7, R13, R5 ;  /* 0x0000000d07057224 */ /* 0x000fe200078e0205 */
[----:B------:R-:W-:-:S03]  /*0f70*/  IADD3 R17, P0, PT, RZ, -R4, RZ ;  /* 0x80000004ff117210 */ /* 0x000fc60007f1e0ff */
[----:B------:R-:W-:Y:S02]  /*0f80*/  IMAD R5, R16, R11, R5 ;  /* 0x0000000b10057224 */ /* 0x000fe400078e0205 */
        /* <DEDUP_REMOVED lines=8> */
[----:B------:R-:W-:Y:S02]  /*1010*/  HFMA2 R5, -RZ, RZ, 0, 0 ;  /* 0x00000000ff057431 */ /* 0x000fe400000001ff */
[----:B------:R-:W-:Y:S01]  /*1020*/  IMAD.HI.U32 R4, R7, R8, RZ ;  /* 0x0000000807047227 */ /* 0x000fe200078e00ff */
[----:B------:R-:W-:-:S05]  /*1030*/  IADD3.X R17, PT, PT, RZ, RZ, R16, P2, P1 ;  /* 0x000000ffff117210 */ /* 0x000fca00017e2410 */
[----:B------:R-:W-:-:S04]  /*1040*/  IMAD.HI.U32 R6, R17, R12, RZ ;  /* 0x0000000c11067227 */ /* 0x000fc800078e00ff */
[----:B------:R-:W-:-:S04]  /*1050*/  IMAD.WIDE.U32 R4, R7, R12, R4 ;  /* 0x0000000c07047225 */ /* 0x000fc800078e0004 */
[C---:B------:R-:W-:Y:S02]  /*1060*/  IMAD R7, R17.reuse, R12, RZ ;  /* 0x0000000c11077224 */ /* 0x040fe400078e02ff */
[----:B------:R-:W-:-:S04]  /*1070*/  IMAD.HI.U32 R4, P0, R17, R8, R4 ;  /* 0x0000000811047227 */ /* 0x000fc80007800004 */
[----:B------:R-:W-:Y:S01]  /*1080*/  IMAD.X R6, RZ, RZ, R6, P0 ;  /* 0x000000ffff067224 */ /* 0x000fe200000e0606 */
[----:B------:R-:W-:-:S05]  /*1090*/  IADD3 R16, P1, PT, R7, R4, RZ ;  /* 0x0000000407107210 */ /* 0x000fca0007f3e0ff */
[----:B------:R-:W-:-:S04]  /*10a0*/  IMAD.WIDE.U32 R4, R16, R11, RZ ;  /* 0x0000000b10047225 */ /* 0x000fc800078e00ff */
[----:B------:R-:W-:Y:S01]  /*10b0*/  IMAD.X R6, RZ, RZ, R6, P1 ;  /* 0x000000ffff067224 */ /* 0x000fe200008e0606 */
[----:B------:R-:W-:Y:S01]  /*10c0*/  IADD3 R18, P1, PT, -R4, R8, RZ ;  /* 0x0000000804127210 */ /* 0x000fe20007f3e1ff */
[----:B------:R-:W-:-:S03]  /*10d0*/  IMAD R16, R16, R13, R5 ;  /* 0x0000000d10107224 */ /* 0x000fc600078e0205 */
[-C--:B------:R-:W-:Y:S01]  /*10e0*/  ISETP.GE.U32.AND P0, PT, R18, R11.reuse, PT ;  /* 0x0000000b1200720c */ /* 0x080fe20003f06070 */
[----:B------:R-:W-:-:S05]  /*10f0*/  IMAD R5, R6, R11, R16 ;  /* 0x0000000b06057224 */ /* 0x000fca00078e0210 */
[----:B------:R-:W-:Y:S01]  /*1100*/  IADD3.X R6, PT, PT, ~R5, R12, RZ, P1, !PT ;  /* 0x0000000c05067210 */ /* 0x000fe20000ffe5ff */
[----:B------:R-:W-:Y:S01]  /*1110*/  IMAD.MOV.U32 R5, RZ, RZ, 0x0 ;  /* 0x00000000ff057424 */ /* 0x000fe200078e00ff */
[----:B------:R-:W-:Y:S02]  /*1120*/  IADD3 R4, P1, PT, -R11, R18, RZ ;  /* 0x000000120b047210 */ /* 0x000fe40007f3e1ff */
[----:B------:R-:W-:-:S03]  /*1130*/  ISETP.GE.U32.AND.EX P0, PT, R6, R13, PT, P0 ;  /* 0x0000000d0600720c */ /* 0x000fc60003f06100 */
[----:B------:R-:W-:Y:S01]  /*1140*/  IMAD.X R12, R6, 0x1, ~R13, P1 ;  /* 0x00000001060c7824 */ /* 0x000fe200008e0e0d */
[----:B------:R-:W-:Y:S02]  /*1150*/  SEL R4, R4, R18, P0 ;  /* 0x0000001204047207 */ /* 0x000fe40000000000 */
[C---:B------:R-:W-:Y:S02]  /*1160*/  ISETP.NE.U32.AND P1, PT, R11.reuse, RZ, PT ;  /* 0x000000ff0b00720c */ /* 0x040fe40003f25070 */
[----:B------:R-:W-:Y:S02]  /*1170*/  SEL R12, R12, R6, P0 ;  /* 0x000000060c0c7207 */ /* 0x000fe40000000000 */
[----:B------:R-:W-:Y:S02]  /*1180*/  ISETP.GE.U32.AND P0, PT, R4, R11, PT ;  /* 0x0000000b0400720c */ /* 0x000fe40003f06070 */
[----:B------:R-:W-:Y:S02]  /*1190*/  IADD3 R6, P2, PT, -R11, R4, RZ ;  /* 0x000000040b067210 */ /* 0x000fe40007f5e1ff */
[----:B------:R-:W-:-:S02]  /*11a0*/  ISETP.GE.U32.AND.EX P0, PT, R12, R13, PT, P0 ;  /* 0x0000000d0c00720c */ /* 0x000fc40003f06100 */
[----:B------:R-:W-:Y:S01]  /*11b0*/  ISETP.NE.AND.EX P1, PT, R13, RZ, PT, P1 ;  /* 0x000000ff0d00720c */ /* 0x000fe20003f25310 */
[----:B------:R-:W-:Y:S01]  /*11c0*/  IMAD.X R7, R12, 0x1, ~R13, P2 ;  /* 0x000000010c077824 */ /* 0x000fe200010e0e0d */
[----:B------:R-:W-:Y:S02]  /*11d0*/  SEL R6, R6, R4, P0 ;  /* 0x0000000406067207 */ /* 0x000fe40000000000 */
[----:B------:R-:W-:Y:S02]  /*11e0*/  MOV R4, R10 ;  /* 0x0000000a00047202 */ /* 0x000fe40000000f00 */
[----:B------:R-:W-:Y:S02]  /*11f0*/  SEL R7, R7, R12, P0 ;  /* 0x0000000c07077207 */ /* 0x000fe40000000000 */
[----:B------:R-:W-:Y:S02]  /*1200*/  SEL R6, R6, 0xffffffff, P1 ;  /* 0xffffffff06067807 */ /* 0x000fe40000800000 */
[----:B------:R-:W-:Y:S01]  /*1210*/  SEL R7, R7, 0xffffffff, P1 ;  /* 0xffffffff07077807 */ /* 0x000fe20000800000 */
[----:B------:R-:W-:Y:S06]  /*1220*/  RET.REL.NODEC R4 `(_Z6monkeyPyyPjS0_jjj) ;  /* 0xffffffec04747950 */ /* 0x000fec0003c3ffff */
.L_x_18:
        /* <DEDUP_REMOVED lines=13> */
.L_x_20:


//--------------------- .nv.shared.reserved.0     --------------------------
	.section	.nv.shared.reserved.0,"aw",@nobits
	.weak		__nv_reservedSMEM_offset_0_alias
	.size		__nv_reservedSMEM_offset_0_alias, 0, 64
	.other		__nv_reservedSMEM_offset_0_alias,@"STO_CUDA_RESERVED_SHARED STV_DEFAULT"
__nv_reservedSMEM_offset_0_alias:
	.zero		0
	.zero		64


//--------------------- .nv.global                --------------------------
	.section	.nv.global,"aw",@nobits
.nv.global:
	.type		_ZN34_INTERNAL_baec4139_4_k_cu_7ea10af96thrust24THRUST_300001_SM_1000_NS12placeholders2_8E,@object
	.size		_ZN34_INTERNAL_baec4139_4_k_cu_7ea10af96thrust24THRUST_300001_SM_1000_NS12placeholders2_8E,(_ZN34_INTERNAL_baec4139_4_k_cu_7ea10af94cuda3std3__436_GLOBAL__N__baec4139_4_k_cu_7ea10af96ignoreE - _ZN34_INTERNAL_baec4139_4_k_cu_7ea10af96thrust24THRUST_300001_SM_1000_NS12placeholders2_8E)
_ZN34_INTERNAL_baec4139_4_k_cu_7ea10af96thrust24THRUST_300001_SM_1000_NS12placeholders2_8E:
	.zero		1
	.type		_ZN34_INTERNAL_baec4139_4_k_cu_7ea10af94cuda3std3__436_GLOBAL__N__baec4139_4_k_cu_7ea10af96ignoreE,@object
	.size		_ZN34_INTERNAL_baec4139_4_k_cu_7ea10af94cuda3std3__436_GLOBAL__N__baec4139_4_k_cu_7ea10af96ignoreE,(_ZN34_INTERNAL_baec4139_4_k_cu_7ea10af94cuda3std6ranges3__45__cpo4dataE - _ZN34_INTERNAL_baec4139_4_k_cu_7ea10af94cuda3std3__436_GLOBAL__N__baec4139_4_k_cu_7ea10af96ignoreE)
_ZN34_INTERNAL_baec4139_4_k_cu_7ea10af94cuda3std3__436_GLOBAL__N__baec4139_4_k_cu_7ea10af96ignoreE:
	.zero		1
	.type		_ZN34_INTERNAL_baec4139_4_k_cu_7ea10af94cuda3std6ranges3__45__cpo4dataE,@object
	.size		_ZN34_INTERNAL_baec4139_4_k_cu_7ea10af94cuda3std6ranges3__45__cpo4dataE,(_ZN34_INTERNAL_baec4139_4_k_cu_7ea10af96thrust24THRUST_300001_SM_1000_NS6system3cpp3parE - _ZN34_INTERNAL_baec4139_4_k_cu_7ea10af94cuda3std6ranges3__45__cpo4dataE)
_ZN34_INTERNAL_baec4139_4_k_cu_7ea10af94cuda3std6ranges3__45__cpo4dataE:
	.zero		1
	.type		_ZN34_INTERNAL_baec4139_4_k_cu_7ea10af96thrust24THRUST_300001_SM_1000_NS6system3cpp3parE,@object
	.size		_ZN34_INTERNAL_baec4139_4_k_cu_7ea10af96thrust24THRUST_300001_SM_1000_NS6system3cpp3parE,(_ZN34_INTERNAL_baec4139_4_k_cu_7ea10af94cuda3std3__45__cpo5beginE - _ZN34_INTERNAL_baec4139_4_k_cu_7ea10af96thrust24THRUST_300001_SM_1000_NS6system3cpp3parE)
_ZN34_INTERNAL_baec4139_4_k_cu_7ea10af96thrust24THRUST_300001_SM_1000_NS6system3cpp3parE:
	.zero		1
	.type		_ZN34_INTERNAL_baec4139_4_k_cu_7ea10af94cuda3std3__45__cpo5beginE,@object
	.size		_ZN34_INTERNAL_baec4139_4_k_cu_7ea10af94cuda3std3__45__cpo5beginE,(_ZN34_INTERNAL_baec4139_4_k_cu_7ea10af94cuda3std6ranges3__45__cpo5beginE - _ZN34_INTERNAL_baec4139_4_k_cu_7ea10af94cuda3std3__45__cpo5beginE)
_ZN34_INTERNAL_baec4139_4_k_cu_7ea10af94cuda3std3__45__cpo5beginE:
	.zero		1
	.type		_ZN34_INTERNAL_baec4139_4_k_cu_7ea10af94cuda3std6ranges3__45__cpo5beginE,@object
	.size		_ZN34_INTERNAL_baec4139_4_k_cu_7ea10af94cuda3std6ranges3__45__cpo5beginE,(_ZN34_INTERNAL_baec4139_4_k_cu_7ea10af96thrust24THRUST_300001_SM_1000_NS6deviceE - _ZN34_INTERNAL_baec4139_4_k_cu_7ea10af94cuda3std6ranges3__45__cpo5beginE)
_ZN34_INTERNAL_baec4139_4_k_cu_7ea10af94cuda3std6ranges3__45__cpo5beginE:
	.zero		1
	.type		_ZN34_INTERNAL_baec4139_4_k_cu_7ea10af96thrust24THRUST_300001_SM_1000_NS6deviceE,@object
	.size		_ZN34_INTERNAL_baec4139_4_k_cu_7ea10af96thrust24THRUST_300001_SM_1000_NS6deviceE,(_ZN34_INTERNAL_baec4139_4_k_cu_7ea10af94cuda3std3__47nulloptE - _ZN34_INTERNAL_baec4139_4_k_cu_7ea10af96thrust24THRUST_300001_SM_1000_NS6deviceE)
_ZN34_INTERNAL_baec4139_4_k_cu_7ea10af96thrust24THRUST_300001_SM_1000_NS6deviceE:
	.zero		1
	.type		_ZN34_INTERNAL_baec4139_4_k_cu_7ea10af94cuda3std3__47nulloptE,@object
	.size		_ZN34_INTERNAL_baec4139_4_k_cu_7ea10af94cuda3std3__47nulloptE,(_ZN34_INTERNAL_baec4139_4_k_cu_7ea10af94cuda3std6ranges3__45__cpo8distanceE - _ZN34_INTERNAL_baec4139_4_k_cu_7ea10af94cuda3std3__47nulloptE)
_ZN34_INTERNAL_baec4139_4_k_cu_7ea10af94cuda3std3__47nulloptE:
	.zero		1
	.type		_ZN34_INTERNAL_baec4139_4_k_cu_7ea10af94cuda3std6ranges3__45__cpo8distanceE,@object
	.size		_ZN34_INTERNAL_baec4139_4_k_cu_7ea10af94cuda3std6ranges3__45__cpo8distanceE,(_ZN34_INTERNAL_baec4139_4_k_cu_7ea10af96thrust24THRUST_300001_SM_1000_NS12placeholders2_4E - _ZN34_INTERNAL_baec4139_4_k_cu_7ea10af94cuda3std6ranges3__45__cpo8distanceE)
_ZN34_INTERNAL_baec4139_4_k_cu_7ea10af94cuda3std6ranges3__45__cpo8distanceE:
	.zero		1
	.type		_ZN34_INTERNAL_baec4139_4_k_cu_7ea10af96thrust24THRUST_300001_SM_1000_NS12placeholders2_4E,@object
	.size		_ZN34_INTERNAL_baec4139_4_k_cu_7ea10af96thrust24THRUST_300001_SM_1000_NS12placeholders2_4E,(_ZN34_INTERNAL_baec4139_4_k_cu_7ea10af94cuda3std3__45__cpo6rbeginE - _ZN34_INTERNAL_baec4139_4_k_cu_7ea10af96thrust24THRUST_300001_SM_1000_NS12placeholders2_4E)
_ZN34_INTERNAL_baec4139_4_k_cu_7ea10af96thrust24THRUST_300001_SM_1000_NS12placeholders2_4E:
	.zero		1
	.type		_ZN34_INTERNAL_baec4139_4_k_cu_7ea10af94cuda3std3__45__cpo6rbeginE,@object
	.size		_ZN34_INTERNAL_baec4139_4_k_cu_7ea10af94cuda3std3__45__cpo6rbeginE,(_ZN34_INTERNAL_baec4139_4_k_cu_7ea10af94cuda3std6ranges3__45__cpo7advanceE - _ZN34_INTERNAL_baec4139_4_k_cu_7ea10af94cuda3std3__45__cpo6rbeginE)
_ZN34_INTERNAL_baec4139_4_k_cu_7ea10af94cuda3std3__45__cpo6rbeginE:
	.zero		1
	.type		_ZN34_INTERNAL_baec4139_4_k_cu_7ea10af94cuda3std6ranges3__45__cpo7advanceE,@object
	.size		_ZN34_INTERNAL_baec4139_4_k_cu_7ea10af94cuda3std6ranges3__45__cpo7advanceE,(_ZN34_INTERNAL_baec4139_4_k_cu_7ea10af96thrust24THRUST_300001_SM_1000_NS12placeholders3_10E - _ZN34_INTERNAL_baec4139_4_k_cu_7ea10af94cuda3std6ranges3__45__cpo7advanceE)
_ZN34_INTERNAL_baec4139_4_k_cu_7ea10af94cuda3std6ranges3__45__cpo7advanceE:
	.zero		1
	.type		_ZN34_INTERNAL_baec4139_4_k_cu_7ea10af96thrust24THRUST_300001_SM_1000_NS12placeholders3_10E,@object
	.size		_ZN34_INTERNAL_baec4139_4_k_cu_7ea10af96thrust24THRUST_300001_SM_1000_NS12placeholders3_10E,(_ZN34_INTERNAL_baec4139_4_k_cu_7ea10af94cuda3std3__48in_placeE - _ZN34_INTERNAL_baec4139_4_k_cu_7ea10af96thrust24THRUST_300001_SM_1000_NS12placeholders3_10E)
_ZN34_INTERNAL_baec4139_4_k_cu_7ea10af96thrust24THRUST_300001_SM_1000_NS12placeholders3_10E:
	.zero		1
	.type		_ZN34_INTERNAL_baec4139_4_k_cu_7ea10af94cuda3std3__48in_placeE,@object
	.size		_ZN34_INTERNAL_baec4139_4_k_cu_7ea10af94cuda3std3__48in_placeE,(_ZN34_INTERNAL_baec4139_4_k_cu_7ea10af94cuda3std6ranges3__45__cpo4sizeE - _ZN34_INTERNAL_baec4139_4_k_cu_7ea10af94cuda3std3__48in_placeE)
_ZN34_INTERNAL_baec4139_4_k_cu_7ea10af94cuda3std3__48in_placeE:
	.zero		1
	.type		_ZN34_INTERNAL_baec4139_4_k_cu_7ea10af94cuda3std6ranges3__45__cpo4sizeE,@object
	.size		_ZN34_INTERNAL_baec4139_4_k_cu_7ea10af94cuda3std6ranges3__45__cpo4sizeE,(_ZN34_INTERNAL_baec4139_4_k_cu_7ea10af96thrust24THRUST_300001_SM_1000_NS12placeholders2_2E - _ZN34_INTERNAL_baec4139_4_k_cu_7ea10af94cuda3std6ranges3__45__cpo4sizeE)
_ZN34_INTERNAL_baec4139_4_k_cu_7ea10af94cuda3std6ranges3__45__cpo4sizeE:
	.zero		1
	.type		_ZN34_INTERNAL_baec4139_4_k_cu_7ea10af96thrust24THRUST_300001_SM_1000_NS12placeholders2_2E,@object
	.size		_ZN34_INTERNAL_baec4139_4_k_cu_7ea10af96thrust24THRUST_300001_SM_1000_NS12placeholders2_2E,(_ZN34_INTERNAL_baec4139_4_k_cu_7ea10af94cuda3std3__45__cpo6cbeginE - _ZN34_INTERNAL_baec4139_4_k_cu_7ea10af96thrust24THRUST_300001_SM_1000_NS12placeholders2_2E)
_ZN34_INTERNAL_baec4139_4_k_cu_7ea10af96thrust24THRUST_300001_SM_1000_NS12placeholders2_2E:
	.zero		1
	.type		_ZN34_INTERNAL_baec4139_4_k_cu_7ea10af94cuda3std3__45__cpo6cbeginE,@object
	.size		_ZN34_INTERNAL_baec4139_4_k_cu_7ea10af94cuda3std3__45__cpo6cbeginE,(_ZN34_INTERNAL_baec4139_4_k_cu_7ea10af94cuda3std6ranges3__45__cpo6cbeginE - _ZN34_INTERNAL_baec4139_4_k_cu_7ea10af94cuda3std3__45__cpo6cbeginE)
_ZN34_INTERNAL_baec4139_4_k_cu_7ea10af94cuda3std3__45__cpo6cbeginE:
	.zero		1
	.type		_ZN34_INTERNAL_baec4139_4_k_cu_7ea10af94cuda3std6ranges3__45__cpo6cbeginE,@object
	.size		_ZN34_INTERNAL_baec4139_4_k_cu_7ea10af94cuda3std6ranges3__45__cpo6cbeginE,(_ZN34_INTERNAL_baec4139_4_k_cu_7ea10af96thrust24THRUST_300001_SM_1000_NS12placeholders2_6E - _ZN34_INTERNAL_baec4139_4_k_cu_7ea10af94cuda3std6ranges3__45__cpo6cbeginE)
_ZN34_INTERNAL_baec4139_4_k_cu_7ea10af94cuda3std6ranges3__45__cpo6cbeginE:
	.zero		1
	.type		_ZN34_INTERNAL_baec4139_4_k_cu_7ea10af96thrust24THRUST_300001_SM_1000_NS12placeholders2_6E,@object
	.size		_ZN34_INTERNAL_baec4139_4_k_cu_7ea10af96thrust24THRUST_300001_SM_1000_NS12placeholders2_6E,(_ZN34_INTERNAL_baec4139_4_k_cu_7ea10af94cuda3std3__45__cpo7crbeginE - _ZN34_INTERNAL_baec4139_4_k_cu_7ea10af96thrust24THRUST_300001_SM_1000_NS12placeholders2_6E)
_ZN34_INTERNAL_baec4139_4_k_cu_7ea10af96thrust24THRUST_300001_SM_1000_NS12placeholders2_6E:
	.zero		1
	.type		_ZN34_INTERNAL_baec4139_4_k_cu_7ea10af94cuda3std3__45__cpo7crbeginE,@object
	.size		_ZN34_INTERNAL_baec4139_4_k_cu_7ea10af94cuda3std3__45__cpo7crbeginE,(_ZN34_INTERNAL_baec4139_4_k_cu_7ea10af94cuda3std6ranges3__45__cpo4nextE - _ZN34_INTERNAL_baec4139_4_k_cu_7ea10af94cuda3std3__45__cpo7crbeginE)
_ZN34_INTERNAL_baec4139_4_k_cu_7ea10af94cuda3std3__45__cpo7crbeginE:
	.zero		1
	.type		_ZN34_INTERNAL_baec4139_4_k_cu_7ea10af94cuda3std6ranges3__45__cpo4nextE,@object
	.size		_ZN34_INTERNAL_baec4139_4_k_cu_7ea10af94cuda3std6ranges3__45__cpo4nextE,(_ZN34_INTERNAL_baec4139_4_k_cu_7ea10af94cuda3std6ranges3__45__cpo4swapE - _ZN34_INTERNAL_baec4139_4_k_cu_7ea10af94cuda3std6ranges3__45__cpo4nextE)
_ZN34_INTERNAL_baec4139_4_k_cu_7ea10af94cuda3std6ranges3__45__cpo4nextE:
	.zero		1
	.type		_ZN34_INTERNAL_baec4139_4_k_cu_7ea10af94cuda3std6ranges3__45__cpo4swapE,@object
	.size		_ZN34_INTERNAL_baec4139_4_k_cu_7ea10af94cuda3std6ranges3__45__cpo4swapE,(_ZN34_INTERNAL_baec4139_4_k_cu_7ea10af96thrust24THRUST_300001_SM_1000_NS8cuda_cub10par_nosyncE - _ZN34_INTERNAL_baec4139_4_k_cu_7ea10af94cuda3std6ranges3__45__cpo4swapE)
_ZN34_INTERNAL_baec4139_4_k_cu_7ea10af94cuda3std6ranges3__45__cpo4swapE:
	.zero		1
	.type		_ZN34_INTERNAL_baec4139_4_k_cu_7ea10af96thrust24THRUST_300001_SM_1000_NS8cuda_cub10par_nosyncE,@object
	.size		_ZN34_INTERNAL_baec4139_4_k_cu_7ea10af96thrust24THRUST_300001_SM_1000_NS8cuda_cub10par_nosyncE,(_ZN34_INTERNAL_baec4139_4_k_cu_7ea10af96thrust24THRUST_300001_SM_1000_NS3seqE - _ZN34_INTERNAL_baec4139_4_k_cu_7ea10af96thrust24THRUST_300001_SM_1000_NS8cuda_cub10par_nosyncE)
_ZN34_INTERNAL_baec4139_4_k_cu_7ea10af96thrust24THRUST_300001_SM_1000_NS8cuda_cub10par_nosyncE:
	.zero		1
	.type		_ZN34_INTERNAL_baec4139_4_k_cu_7ea10af96thrust24THRUST_300001_SM_1000_NS3seqE,@object
	.size		_ZN34_INTERNAL_baec4139_4_k_cu_7ea10af96thrust24THRUST_300001_SM_1000_NS3seqE,(_ZN34_INTERNAL_baec4139_4_k_cu_7ea10af94cuda3std3__420unreachable_sentinelE - _ZN34_INTERNAL_baec4139_4_k_cu_7ea10af96thrust24THRUST_300001_SM_1000_NS3seqE)
_ZN34_INTERNAL_baec4139_4_k_cu_7ea10af96thrust24THRUST_300001_SM_1000_NS3seqE:
	.zero		1
	.type		_ZN34_INTERNAL_baec4139_4_k_cu_7ea10af94cuda3std3__420unreachable_sentinelE,@object
	.size		_ZN34_INTERNAL_baec4139_4_k_cu_7ea10af94cuda3std3__420unreachable_sentinelE,(_ZN34_INTERNAL_baec4139_4_k_cu_7ea10af94cuda3std6ranges3__45__cpo5ssizeE - _ZN34_INTERNAL_baec4139_4_k_cu_7ea10af94cuda3std3__420unreachable_sentinelE)
_ZN34_INTERNAL_baec4139_4_k_cu_7ea10af94cuda3std3__420unreachable_sentinelE:
	.zero		1
	.type		_ZN34_INTERNAL_baec4139_4_k_cu_7ea10af94cuda3std6ranges3__45__cpo5ssizeE,@object
	.size		_ZN34_INTERNAL_baec4139_4_k_cu_7ea10af94cuda3std6ranges3__45__cpo5ssizeE,(_ZN34_INTERNAL_baec4139_4_k_cu_7ea10af96thrust24THRUST_300001_SM_1000_NS12placeholders2_3E - _ZN34_INTERNAL_baec4139_4_k_cu_7ea10af94cuda3std6ranges3__45__cpo5ssizeE)
_ZN34_INTERNAL_baec4139_4_k_cu_7ea10af94cuda3std6ranges3__45__cpo5ssizeE:
	.zero		1
	.type		_ZN34_INTERNAL_baec4139_4_k_cu_7ea10af96thrust24THRUST_300001_SM_1000_NS12placeholders2_3E,@object
	.size		_ZN34_INTERNAL_baec4139_4_k_cu_7ea10af96thrust24THRUST_300001_SM_1000_NS12placeholders2_3E,(_ZN34_INTERNAL_baec4139_4_k_cu_7ea10af94cuda3std3__45__cpo4cendE - _ZN34_INTERNAL_baec4139_4_k_cu_7ea10af96thrust24THRUST_300001_SM_1000_NS12placeholders2_3E)
_ZN34_INTERNAL_baec4139_4_k_cu_7ea10af96thrust24THRUST_300001_SM_1000_NS12placeholders2_3E:
	.zero		1
	.type		_ZN34_INTERNAL_baec4139_4_k_cu_7ea10af94cuda3std3__45__cpo4cendE,@object
	.size		_ZN34_INTERNAL_baec4139_4_k_cu_7ea10af94cuda3std3__45__cpo4cendE,(_ZN34_INTERNAL_baec4139_4_k_cu_7ea10af94cuda3std6ranges3__45__cpo4cendE - _ZN34_INTERNAL_baec4139_4_k_cu_7ea10af94cuda3std3__45__cpo4cendE)
_ZN34_INTERNAL_baec4139_4_k_cu_7ea10af94cuda3std3__45__cpo4cendE:
	.zero		1
	.type		_ZN34_INTERNAL_baec4139_4_k_cu_7ea10af94cuda3std6ranges3__45__cpo4cendE,@object
	.size		_ZN34_INTERNAL_baec4139_4_k_cu_7ea10af94cuda3std6ranges3__45__cpo4cendE,(_ZN34_INTERNAL_baec4139_4_k_cu_7ea10af96thrust24THRUST_300001_SM_1000_NS12placeholders2_7E - _ZN34_INTERNAL_baec4139_4_k_cu_7ea10af94cuda3std6ranges3__45__cpo4cendE)
_ZN34_INTERNAL_baec4139_4_k_cu_7ea10af94cuda3std6ranges3__45__cpo4cendE:
	.zero		1
	.type		_ZN34_INTERNAL_baec4139_4_k_cu_7ea10af96thrust24THRUST_300001_SM_1000_NS12placeholders2_7E,@object
	.size		_ZN34_INTERNAL_baec4139_4_k_cu_7ea10af96thrust24THRUST_300001_SM_1000_NS12placeholders2_7E,(_ZN34_INTERNAL_baec4139_4_k_cu_7ea10af94cuda3std3__45__cpo5crendE - _ZN34_INTERNAL_baec4139_4_k_cu_7ea10af96thrust24THRUST_300001_SM_1000_NS12placeholders2_7E)
_ZN34_INTERNAL_baec4139_4_k_cu_7ea10af96thrust24THRUST_300001_SM_1000_NS12placeholders2_7E:
	.zero		1
	.type		_ZN34_INTERNAL_baec4139_4_k_cu_7ea10af94cuda3std3__45__cpo5crendE,@object
	.size		_ZN34_INTERNAL_baec4139_4_k_cu_7ea10af94cuda3std3__45__cpo5crendE,(_ZN34_INTERNAL_baec4139_4_k_cu_7ea10af94cuda3std6ranges3__45__cpo4prevE - _ZN34_INTERNAL_baec4139_4_k_cu_7ea10af94cuda3std3__45__cpo5crendE)
_ZN34_INTERNAL_baec4139_4_k_cu_7ea10af94cuda3std3__45__cpo5crendE:
	.zero		1
	.type		_ZN34_INTERNAL_baec4139_4_k_cu_7ea10af94cuda3std6ranges3__45__cpo4prevE,@object
	.size		_ZN34_INTERNAL_baec4139_4_k_cu_7ea10af94cuda3std6ranges3__45__cpo4prevE,(_ZN34_INTERNAL_baec4139_4_k_cu_7ea10af94cuda3std6ranges3__45__cpo9iter_moveE - _ZN34_INTERNAL_baec4139_4_k_cu_7ea10af94cuda3std6ranges3__45__cpo4prevE)
_ZN34_INTERNAL_baec4139_4_k_cu_7ea10af94cuda3std6ranges3__45__cpo4prevE:
	.zero		1
	.type		_ZN34_INTERNAL_baec4139_4_k_cu_7ea10af94cuda3std6ranges3__45__cpo9iter_moveE,@object
	.size		_ZN34_INTERNAL_baec4139_4_k_cu_7ea10af94cuda3std6ranges3__45__cpo9iter_moveE,(_ZN34_INTERNAL_baec4139_4_k_cu_7ea10af96thrust24THRUST_300001_SM_1000_NS6system6detail10sequential3seqE - _ZN34_INTERNAL_baec4139_4_k_cu_7ea10af94cuda3std6ranges3__45__cpo9iter_moveE)
_ZN34_INTERNAL_baec4139_4_k_cu_7ea10af94cuda3std6ranges3__45__cpo9iter_moveE:
	.zero		1
	.type		_ZN34_INTERNAL_baec4139_4_k_cu_7ea10af96thrust24THRUST_300001_SM_1000_NS6system6detail10sequential3seqE,@object
	.size		_ZN34_INTERNAL_baec4139_4_k_cu_7ea10af96thrust24THRUST_300001_SM_1000_NS6system6detail10sequential3seqE,(_ZN34_INTERNAL_baec4139_4_k_cu_7ea10af96thrust24THRUST_300001_SM_1000_NS12placeholders2_9E - _ZN34_INTERNAL_baec4139_4_k_cu_7ea10af96thrust24THRUST_300001_SM_1000_NS6system6detail10sequential3seqE)
_ZN34_INTERNAL_baec4139_4_k_cu_7ea10af96thrust24THRUST_300001_SM_1000_NS6system6detail10sequential3seqE:
	.zero		1
	.type		_ZN34_INTERNAL_baec4139_4_k_cu_7ea10af96thrust24THRUST_300001_SM_1000_NS12placeholders2_9E,@object
	.size		_ZN34_INTERNAL_baec4139_4_k_cu_7ea10af96thrust24THRUST_300001_SM_1000_NS12placeholders2_9E,(_ZN34_INTERNAL_baec4139_4_k_cu_7ea10af94cuda3std3__419piecewise_constructE - _ZN34_INTERNAL_baec4139_4_k_cu_7ea10af96thrust24THRUST_300001_SM_1000_NS12placeholders2_9E)
_ZN34_INTERNAL_baec4139_4_k_cu_7ea10af96thrust24THRUST_300001_SM_1000_NS12placeholders2_9E:
	.zero		1
	.type		_ZN34_INTERNAL_baec4139_4_k_cu_7ea10af94cuda3std3__419piecewise_constructE,@object
	.size		_ZN34_INTERNAL_baec4139_4_k_cu_7ea10af94cuda3std3__419piecewise_constructE,(_ZN34_INTERNAL_baec4139_4_k_cu_7ea10af94cuda3std6ranges3__45__cpo5cdataE - _ZN34_INTERNAL_baec4139_4_k_cu_7ea10af94cuda3std3__419piecewise_constructE)
_ZN34_INTERNAL_baec4139_4_k_cu_7ea10af94cuda3std3__419piecewise_constructE:
	.zero		1
	.type		_ZN34_INTERNAL_baec4139_4_k_cu_7ea10af94cuda3std6ranges3__45__cpo5cdataE,@object
	.size		_ZN34_INTERNAL_baec4139_4_k_cu_7ea10af94cuda3std6ranges3__45__cpo5cdataE,(_ZN34_INTERNAL_baec4139_4_k_cu_7ea10af96thrust24THRUST_300001_SM_1000_NS12placeholders2_1E - _ZN34_INTERNAL_baec4139_4_k_cu_7ea10af94cuda3std6ranges3__45__cpo5cdataE)
_ZN34_INTERNAL_baec4139_4_k_cu_7ea10af94cuda3std6ranges3__45__cpo5cdataE:
	.zero		1
	.type		_ZN34_INTERNAL_baec4139_4_k_cu_7ea10af96thrust24THRUST_300001_SM_1000_NS12placeholders2_1E,@object
	.size		_ZN34_INTERNAL_baec4139_4_k_cu_7ea10af96thrust24THRUST_300001_SM_1000_NS12placeholders2_1E,(_ZN34_INTERNAL_baec4139_4_k_cu_7ea10af94cuda3std3__45__cpo3endE - _ZN34_INTERNAL_baec4139_4_k_cu_7ea10af96thrust24THRUST_300001_SM_1000_NS12placeholders2_1E)
_ZN34_INTERNAL_baec4139_4_k_cu_7ea10af96thrust24THRUST_300001_SM_1000_NS12placeholders2_1E:
	.zero		1
	.type		_ZN34_INTERNAL_baec4139_4_k_cu_7ea10af94cuda3std3__45__cpo3endE,@object
	.size		_ZN34_INTERNAL_baec4139_4_k_cu_7ea10af94cuda3std3__45__cpo3endE,(_ZN34_INTERNAL_baec4139_4_k_cu_7ea10af94cuda3std6ranges3__45__cpo3endE - _ZN34_INTERNAL_baec4139_4_k_cu_7ea10af94cuda3std3__45__cpo3endE)
_ZN34_INTERNAL_baec4139_4_k_cu_7ea10af94cuda3std3__45__cpo3endE:
	.zero		1
	.type		_ZN34_INTERNAL_baec4139_4_k_cu_7ea10af94cuda3std6ranges3__45__cpo3endE,@object
	.size		_ZN34_INTERNAL_baec4139_4_k_cu_7ea10af94cuda3std6ranges3__45__cpo3endE,(_ZN34_INTERNAL_baec4139_4_k_cu_7ea10af96thrust24THRUST_300001_SM_1000_NS12placeholders2_5E - _ZN34_INTERNAL_baec4139_4_k_cu_7ea10af94cuda3std6ranges3__45__cpo3endE)
_ZN34_INTERNAL_baec4139_4_k_cu_7ea10af94cuda3std6ranges3__45__cpo3endE:
	.zero		1
	.type		_ZN34_INTERNAL_baec4139_4_k_cu_7ea10af96thrust24THRUST_300001_SM_1000_NS12placeholders2_5E,@object
	.size		_ZN34_INTERNAL_baec4139_4_k_cu_7ea10af96thrust24THRUST_300001_SM_1000_NS12placeholders2_5E,(_ZN34_INTERNAL_baec4139_4_k_cu_7ea10af94cuda3std3__45__cpo4rendE - _ZN34_INTERNAL_baec4139_4_k_cu_7ea10af96thrust24THRUST_300001_SM_1000_NS12placeholders2_5E)
_ZN34_INTERNAL_baec4139_4_k_cu_7ea10af96thrust24THRUST_300001_SM_1000_NS12placeholders2_5E:
	.zero		1
	.type		_ZN34_INTERNAL_baec4139_4_k_cu_7ea10af94cuda3std3__45__cpo4rendE,@object
	.size		_ZN34_INTERNAL_baec4139_4_k_cu_7ea10af94cuda3std3__45__cpo4rendE,(_ZN34_INTERNAL_baec4139_4_k_cu_7ea10af94cuda3std6ranges3__45__cpo9iter_swapE - _ZN34_INTERNAL_baec4139_4_k_cu_7ea10af94cuda3std3__45__cpo4rendE)
_ZN34_INTERNAL_baec4139_4_k_cu_7ea10af94cuda3std3__45__cpo4rendE:
	.zero		1
	.type		_ZN34_INTERNAL_baec4139_4_k_cu_7ea10af94cuda3std6ranges3__45__cpo9iter_swapE,@object
	.size		_ZN34_INTERNAL_baec4139_4_k_cu_7ea10af94cuda3std6ranges3__45__cpo9iter_swapE,(_ZN34_INTERNAL_baec4139_4_k_cu_7ea10af94cuda3std3__48unexpectE - _ZN34_INTERNAL_baec4139_4_k_cu_7ea10af94cuda3std6ranges3__45__cpo9iter_swapE)
_ZN34_INTERNAL_baec4139_4_k_cu_7ea10af94cuda3std6ranges3__45__cpo9iter_swapE:
	.zero		1
	.type		_ZN34_INTERNAL_baec4139_4_k_cu_7ea10af94cuda3std3__48unexpectE,@object
	.size		_ZN34_INTERNAL_baec4139_4_k_cu_7ea10af94cuda3std3__48unexpectE,(_ZN34_INTERNAL_baec4139_4_k_cu_7ea10af96thrust24THRUST_300001_SM_1000_NS8cuda_cub3parE - _ZN34_INTERNAL_baec4139_4_k_cu_7ea10af94cuda3std3__48unexpectE)
_ZN34_INTERNAL_baec4139_4_k_cu_7ea10af94cuda3std3__48unexpectE:
	.zero		1
	.type		_ZN34_INTERNAL_baec4139_4_k_cu_7ea10af96thrust24THRUST_300001_SM_1000_NS8cuda_cub3parE,@object
	.size		_ZN34_INTERNAL_baec4139_4_k_cu_7ea10af96thrust24THRUST_300001_SM_1000_NS8cuda_cub3parE,(.L_29 - _ZN34_INTERNAL_baec4139_4_k_cu_7ea10af96thrust24THRUST_300001_SM_1000_NS8cuda_cub3parE)
_ZN34_INTERNAL_baec4139_4_k_cu_7ea10af96thrust24THRUST_300001_SM_1000_NS8cuda_cub3parE:
	.zero		1
.L_29:


//--------------------- .nv.constant0._ZN3cub18CUB_300001_SM_10006detail11EmptyKernelIvEEvv --------------------------
	.section	.nv.constant0._ZN3cub18CUB_300001_SM_10006detail11EmptyKernelIvEEvv,"a",@progbits
	.sectionflags	@""
	.align	4
.nv.constant0._ZN3cub18CUB_300001_SM_10006detail11EmptyKernelIvEEvv:
	.zero		896


//--------------------- .nv.constant0._Z6monkeyPyyPjS0_jjj --------------------------
	.section	.nv.constant0._Z6monkeyPyyPjS0_jjj,"a",@progbits
	.sectionflags	@""
	.align	4
.nv.constant0._Z6monkeyPyyPjS0_jjj:
	.zero		940


//--------------------- SYMBOLS --------------------------

	.type		.nv.reservedSmem.offset0,@object
	.size		.nv.reservedSmem.offset0,0x4
